//
// Generated by NVIDIA NVVM Compiler
//
// Compiler Build ID: CL-36424714
// Cuda compilation tools, release 13.0, V13.0.88
// Based on NVVM 20.0.0
//

.version 9.0
.target sm_100
.address_size 64

	// .globl	_Z12cudaConvolvePfPiPh
// _ZZ12cudaConvolvePfPiPhE8shmatrix has been demoted
// _ZZ12cudaConvolvePfPiPhE8shkernel has been demoted

.visible .entry _Z12cudaConvolvePfPiPh(
	.param .u64 .ptr .align 1 _Z12cudaConvolvePfPiPh_param_0,
	.param .u64 .ptr .align 1 _Z12cudaConvolvePfPiPh_param_1,
	.param .u64 .ptr .align 1 _Z12cudaConvolvePfPiPh_param_2
)
{
	.local .align 4 .b8 	__local_depot0[12];
	.reg .b64 	%SP;
	.reg .b64 	%SPL;
	.reg .pred 	%p<60>;
	.reg .b16 	%rs<2>;
	.reg .b32 	%r<140>;
	.reg .b32 	%f<158>;
	.reg .b64 	%rd<134>;
	// demoted variable
	.shared .align 4 .b8 _ZZ12cudaConvolvePfPiPhE8shmatrix[1728];
	// demoted variable
	.shared .align 4 .b8 _ZZ12cudaConvolvePfPiPhE8shkernel[1800];
	mov.u64 	%SPL, __local_depot0;
	ld.param.u64 	%rd7, [_Z12cudaConvolvePfPiPh_param_0];
	ld.param.u64 	%rd8, [_Z12cudaConvolvePfPiPh_param_1];
	ld.param.u64 	%rd9, [_Z12cudaConvolvePfPiPh_param_2];
	add.u64 	%rd1, %SPL, 0;
	mov.u32 	%r1, %tid.y;
	mov.u32 	%r35, %tid.x;
	cvt.u64.u32 	%rd2, %r35;
	mov.u32 	%r36, %tid.z;
	mov.u32 	%r37, %ctaid.z;
	shl.b32 	%r38, %r37, 3;
	add.s32 	%r3, %r38, %r36;
	mov.u32 	%r39, %ctaid.y;
	shl.b32 	%r40, %r39, 3;
	add.s32 	%r41, %r40, %r1;
	cvt.u64.u32 	%rd3, %r41;
	mov.u32 	%r42, %ctaid.x;
	mov.u32 	%r43, %ntid.x;
	mul.lo.s32 	%r44, %r42, %r43;
	cvt.u64.u32 	%rd4, %r44;
	max.u32 	%r45, %r1, %r36;
	setp.gt.u32 	%p1, %r45, 4;
	@%p1 bra 	$L__BB0_2;
	cvt.u32.u64 	%r46, %rd2;
	cvta.to.global.u64 	%rd11, %rd8;
	mul.lo.s32 	%r47, %r36, 30;
	shl.b64 	%rd12, %rd2, 1;
	mad.lo.s32 	%r48, %r1, 6, %r47;
	cvt.u64.u32 	%rd13, %r48;
	add.s64 	%rd14, %rd12, %rd13;
	mov.u32 	%r49, _ZZ12cudaConvolvePfPiPhE8shkernel;
	mad.lo.s32 	%r50, %r36, 120, %r49;
	mad.lo.s32 	%r51, %r1, 24, %r50;
	mad.lo.s64 	%rd15, %rd4, 150, %rd14;
	shl.b64 	%rd16, %rd15, 2;
	add.s64 	%rd17, %rd11, %rd16;
	ld.global.u32 	%r52, [%rd17];
	shl.b32 	%r53, %r46, 3;
	add.s32 	%r54, %r51, %r53;
	st.shared.u32 	[%r54], %r52;
	ld.global.u32 	%r55, [%rd17+4];
	st.shared.u32 	[%r54+4], %r55;
	ld.global.u32 	%r56, [%rd17+600];
	st.shared.u32 	[%r54+600], %r56;
	ld.global.u32 	%r57, [%rd17+604];
	st.shared.u32 	[%r54+604], %r57;
	ld.global.u32 	%r58, [%rd17+1200];
	st.shared.u32 	[%r54+1200], %r58;
	ld.global.u32 	%r59, [%rd17+1204];
	st.shared.u32 	[%r54+1204], %r59;
$L__BB0_2:
	cvt.u32.u64 	%r60, %rd3;
	bar.sync 	0;
	max.u32 	%r61, %r3, %r60;
	setp.gt.u32 	%p2, %r61, 63;
	@%p2 bra 	$L__BB0_4;
	cvt.u32.u64 	%r69, %rd2;
	mul.wide.u32 	%rd19, %r3, 192;
	mad.lo.s64 	%rd20, %rd3, 3, %rd2;
	add.s64 	%rd21, %rd20, %rd19;
	cvta.to.global.u64 	%rd22, %rd9;
	add.s64 	%rd23, %rd22, %rd21;
	ld.global.u8 	%rs1, [%rd23];
	cvt.rn.f32.u16 	%f2, %rs1;
	mov.u32 	%r70, _ZZ12cudaConvolvePfPiPhE8shmatrix;
	mad.lo.s32 	%r71, %r36, 144, %r70;
	mad.lo.s32 	%r72, %r1, 12, %r71;
	shl.b32 	%r73, %r69, 2;
	add.s32 	%r74, %r72, %r73;
	st.shared.f32 	[%r74], %f2;
	bra.uni 	$L__BB0_5;
$L__BB0_4:
	cvt.u32.u64 	%r62, %rd2;
	mov.u32 	%r63, _ZZ12cudaConvolvePfPiPhE8shmatrix;
	mad.lo.s32 	%r64, %r36, 144, %r63;
	mad.lo.s32 	%r65, %r1, 12, %r64;
	shl.b32 	%r66, %r62, 2;
	add.s32 	%r67, %r65, %r66;
	mov.b32 	%r68, 0;
	st.shared.u32 	[%r67], %r68;
$L__BB0_5:
	bar.sync 	0;
	mov.b32 	%r75, 0;
	st.local.u32 	[%rd1], %r75;
	st.local.u32 	[%rd1+4], %r75;
	st.local.u32 	[%rd1+8], %r75;
	or.b32  	%r76, %r1, %r36;
	and.b32  	%r77, %r76, 1016;
	setp.ne.s32 	%p3, %r77, 0;
	@%p3 bra 	$L__BB0_108;
	cvt.u32.u64 	%r78, %rd2;
	mul.lo.s32 	%r79, %r1, 12;
	mad.lo.s32 	%r80, %r36, 144, %r79;
	mov.u32 	%r81, _ZZ12cudaConvolvePfPiPhE8shmatrix;
	add.s32 	%r82, %r80, %r81;
	add.s32 	%r139, %r82, 312;
	mov.u32 	%r83, _ZZ12cudaConvolvePfPiPhE8shkernel;
	mad.lo.s32 	%r84, %r78, 600, %r83;
	add.s32 	%r138, %r84, 292;
	mov.b64 	%rd133, 3;
$L__BB0_7:
	ld.shared.u32 	%r8, [%r138+-288];
	setp.lt.s32 	%p4, %r8, 1;
	@%p4 bra 	$L__BB0_9;
	ld.shared.f32 	%f3, [%r139+-312];
	ld.shared.u32 	%r85, [%r138+-292];
	mul.wide.s32 	%rd25, %r85, 4;
	add.s64 	%rd26, %rd1, %rd25;
	ld.local.f32 	%f4, [%rd26+-4];
	add.f32 	%f5, %f3, %f4;
	st.local.f32 	[%rd26+-4], %f5;
$L__BB0_9:
	setp.gt.s32 	%p5, %r8, -1;
	@%p5 bra 	$L__BB0_11;
	ld.shared.f32 	%f6, [%r139+-312];
	ld.shared.u32 	%r86, [%r138+-292];
	mul.wide.s32 	%rd27, %r86, 4;
	add.s64 	%rd28, %rd1, %rd27;
	ld.local.f32 	%f7, [%rd28+-4];
	sub.f32 	%f8, %f7, %f6;
	st.local.f32 	[%rd28+-4], %f8;
$L__BB0_11:
	ld.shared.u32 	%r9, [%r138+-264];
	setp.lt.s32 	%p6, %r9, 1;
	@%p6 bra 	$L__BB0_13;
	ld.shared.f32 	%f9, [%r139+-300];
	ld.shared.u32 	%r87, [%r138+-268];
	mul.wide.s32 	%rd29, %r87, 4;
	add.s64 	%rd30, %rd1, %rd29;
	ld.local.f32 	%f10, [%rd30+-4];
	add.f32 	%f11, %f9, %f10;
	st.local.f32 	[%rd30+-4], %f11;
$L__BB0_13:
	setp.gt.s32 	%p7, %r9, -1;
	@%p7 bra 	$L__BB0_15;
	ld.shared.f32 	%f12, [%r139+-300];
	ld.shared.u32 	%r88, [%r138+-268];
	mul.wide.s32 	%rd31, %r88, 4;
	add.s64 	%rd32, %rd1, %rd31;
	ld.local.f32 	%f13, [%rd32+-4];
	sub.f32 	%f14, %f13, %f12;
	st.local.f32 	[%rd32+-4], %f14;
$L__BB0_15:
	ld.shared.u32 	%r10, [%r138+-240];
	setp.lt.s32 	%p8, %r10, 1;
	@%p8 bra 	$L__BB0_17;
	ld.shared.f32 	%f15, [%r139+-288];
	ld.shared.u32 	%r89, [%r138+-244];
	mul.wide.s32 	%rd33, %r89, 4;
	add.s64 	%rd34, %rd1, %rd33;
	ld.local.f32 	%f16, [%rd34+-4];
	add.f32 	%f17, %f15, %f16;
	st.local.f32 	[%rd34+-4], %f17;
$L__BB0_17:
	setp.gt.s32 	%p9, %r10, -1;
	@%p9 bra 	$L__BB0_19;
	ld.shared.f32 	%f18, [%r139+-288];
	ld.shared.u32 	%r90, [%r138+-244];
	mul.wide.s32 	%rd35, %r90, 4;
	add.s64 	%rd36, %rd1, %rd35;
	ld.local.f32 	%f19, [%rd36+-4];
	sub.f32 	%f20, %f19, %f18;
	st.local.f32 	[%rd36+-4], %f20;
$L__BB0_19:
	ld.shared.u32 	%r11, [%r138+-216];
	setp.lt.s32 	%p10, %r11, 1;
	@%p10 bra 	$L__BB0_21;
	ld.shared.f32 	%f21, [%r139+-276];
	ld.shared.u32 	%r91, [%r138+-220];
	mul.wide.s32 	%rd37, %r91, 4;
	add.s64 	%rd38, %rd1, %rd37;
	ld.local.f32 	%f22, [%rd38+-4];
	add.f32 	%f23, %f21, %f22;
	st.local.f32 	[%rd38+-4], %f23;
$L__BB0_21:
	setp.gt.s32 	%p11, %r11, -1;
	@%p11 bra 	$L__BB0_23;
	ld.shared.f32 	%f24, [%r139+-276];
	ld.shared.u32 	%r92, [%r138+-220];
	mul.wide.s32 	%rd39, %r92, 4;
	add.s64 	%rd40, %rd1, %rd39;
	ld.local.f32 	%f25, [%rd40+-4];
	sub.f32 	%f26, %f25, %f24;
	st.local.f32 	[%rd40+-4], %f26;
$L__BB0_23:
	ld.shared.u32 	%r12, [%r138+-192];
	setp.lt.s32 	%p12, %r12, 1;
	@%p12 bra 	$L__BB0_25;
	ld.shared.f32 	%f27, [%r139+-264];
	ld.shared.u32 	%r93, [%r138+-196];
	mul.wide.s32 	%rd41, %r93, 4;
	add.s64 	%rd42, %rd1, %rd41;
	ld.local.f32 	%f28, [%rd42+-4];
	add.f32 	%f29, %f27, %f28;
	st.local.f32 	[%rd42+-4], %f29;
$L__BB0_25:
	setp.gt.s32 	%p13, %r12, -1;
	@%p13 bra 	$L__BB0_27;
	ld.shared.f32 	%f30, [%r139+-264];
	ld.shared.u32 	%r94, [%r138+-196];
	mul.wide.s32 	%rd43, %r94, 4;
	add.s64 	%rd44, %rd1, %rd43;
	ld.local.f32 	%f31, [%rd44+-4];
	sub.f32 	%f32, %f31, %f30;
	st.local.f32 	[%rd44+-4], %f32;
$L__BB0_27:
	ld.shared.u32 	%r13, [%r138+-168];
	setp.lt.s32 	%p14, %r13, 1;
	@%p14 bra 	$L__BB0_29;
	ld.shared.f32 	%f33, [%r139+-168];
	ld.shared.u32 	%r95, [%r138+-172];
	mul.wide.s32 	%rd45, %r95, 4;
	add.s64 	%rd46, %rd1, %rd45;
	ld.local.f32 	%f34, [%rd46+-4];
	add.f32 	%f35, %f33, %f34;
	st.local.f32 	[%rd46+-4], %f35;
$L__BB0_29:
	setp.gt.s32 	%p15, %r13, -1;
	@%p15 bra 	$L__BB0_31;
	ld.shared.f32 	%f36, [%r139+-168];
	ld.shared.u32 	%r96, [%r138+-172];
	mul.wide.s32 	%rd47, %r96, 4;
	add.s64 	%rd48, %rd1, %rd47;
	ld.local.f32 	%f37, [%rd48+-4];
	sub.f32 	%f38, %f37, %f36;
	st.local.f32 	[%rd48+-4], %f38;
$L__BB0_31:
	ld.shared.u32 	%r14, [%r138+-144];
	setp.lt.s32 	%p16, %r14, 1;
	@%p16 bra 	$L__BB0_33;
	ld.shared.f32 	%f39, [%r139+-156];
	ld.shared.u32 	%r97, [%r138+-148];
	mul.wide.s32 	%rd49, %r97, 4;
	add.s64 	%rd50, %rd1, %rd49;
	ld.local.f32 	%f40, [%rd50+-4];
	add.f32 	%f41, %f39, %f40;
	st.local.f32 	[%rd50+-4], %f41;
$L__BB0_33:
	setp.gt.s32 	%p17, %r14, -1;
	@%p17 bra 	$L__BB0_35;
	ld.shared.f32 	%f42, [%r139+-156];
	ld.shared.u32 	%r98, [%r138+-148];
	mul.wide.s32 	%rd51, %r98, 4;
	add.s64 	%rd52, %rd1, %rd51;
	ld.local.f32 	%f43, [%rd52+-4];
	sub.f32 	%f44, %f43, %f42;
	st.local.f32 	[%rd52+-4], %f44;
$L__BB0_35:
	ld.shared.u32 	%r15, [%r138+-120];
	setp.lt.s32 	%p18, %r15, 1;
	@%p18 bra 	$L__BB0_37;
	ld.shared.f32 	%f45, [%r139+-144];
	ld.shared.u32 	%r99, [%r138+-124];
	mul.wide.s32 	%rd53, %r99, 4;
	add.s64 	%rd54, %rd1, %rd53;
	ld.local.f32 	%f46, [%rd54+-4];
	add.f32 	%f47, %f45, %f46;
	st.local.f32 	[%rd54+-4], %f47;
$L__BB0_37:
	setp.gt.s32 	%p19, %r15, -1;
	@%p19 bra 	$L__BB0_39;
	ld.shared.f32 	%f48, [%r139+-144];
	ld.shared.u32 	%r100, [%r138+-124];
	mul.wide.s32 	%rd55, %r100, 4;
	add.s64 	%rd56, %rd1, %rd55;
	ld.local.f32 	%f49, [%rd56+-4];
	sub.f32 	%f50, %f49, %f48;
	st.local.f32 	[%rd56+-4], %f50;
$L__BB0_39:
	ld.shared.u32 	%r16, [%r138+-96];
	setp.lt.s32 	%p20, %r16, 1;
	@%p20 bra 	$L__BB0_41;
	ld.shared.f32 	%f51, [%r139+-132];
	ld.shared.u32 	%r101, [%r138+-100];
	mul.wide.s32 	%rd57, %r101, 4;
	add.s64 	%rd58, %rd1, %rd57;
	ld.local.f32 	%f52, [%rd58+-4];
	add.f32 	%f53, %f51, %f52;
	st.local.f32 	[%rd58+-4], %f53;
$L__BB0_41:
	setp.gt.s32 	%p21, %r16, -1;
	@%p21 bra 	$L__BB0_43;
	ld.shared.f32 	%f54, [%r139+-132];
	ld.shared.u32 	%r102, [%r138+-100];
	mul.wide.s32 	%rd59, %r102, 4;
	add.s64 	%rd60, %rd1, %rd59;
	ld.local.f32 	%f55, [%rd60+-4];
	sub.f32 	%f56, %f55, %f54;
	st.local.f32 	[%rd60+-4], %f56;
$L__BB0_43:
	ld.shared.u32 	%r17, [%r138+-72];
	setp.lt.s32 	%p22, %r17, 1;
	@%p22 bra 	$L__BB0_45;
	ld.shared.f32 	%f57, [%r139+-120];
	ld.shared.u32 	%r103, [%r138+-76];
	mul.wide.s32 	%rd61, %r103, 4;
	add.s64 	%rd62, %rd1, %rd61;
	ld.local.f32 	%f58, [%rd62+-4];
	add.f32 	%f59, %f57, %f58;
	st.local.f32 	[%rd62+-4], %f59;
$L__BB0_45:
	setp.gt.s32 	%p23, %r17, -1;
	@%p23 bra 	$L__BB0_47;
	ld.shared.f32 	%f60, [%r139+-120];
	ld.shared.u32 	%r104, [%r138+-76];
	mul.wide.s32 	%rd63, %r104, 4;
	add.s64 	%rd64, %rd1, %rd63;
	ld.local.f32 	%f61, [%rd64+-4];
	sub.f32 	%f62, %f61, %f60;
	st.local.f32 	[%rd64+-4], %f62;
$L__BB0_47:
	ld.shared.u32 	%r18, [%r138+-48];
	setp.lt.s32 	%p24, %r18, 1;
	@%p24 bra 	$L__BB0_49;
	ld.shared.f32 	%f63, [%r139+-24];
	ld.shared.u32 	%r105, [%r138+-52];
	mul.wide.s32 	%rd65, %r105, 4;
	add.s64 	%rd66, %rd1, %rd65;
	ld.local.f32 	%f64, [%rd66+-4];
	add.f32 	%f65, %f63, %f64;
	st.local.f32 	[%rd66+-4], %f65;
$L__BB0_49:
	setp.gt.s32 	%p25, %r18, -1;
	@%p25 bra 	$L__BB0_51;
	ld.shared.f32 	%f66, [%r139+-24];
	ld.shared.u32 	%r106, [%r138+-52];
	mul.wide.s32 	%rd67, %r106, 4;
	add.s64 	%rd68, %rd1, %rd67;
	ld.local.f32 	%f67, [%rd68+-4];
	sub.f32 	%f68, %f67, %f66;
	st.local.f32 	[%rd68+-4], %f68;
$L__BB0_51:
	ld.shared.u32 	%r19, [%r138+-24];
	setp.lt.s32 	%p26, %r19, 1;
	@%p26 bra 	$L__BB0_53;
	ld.shared.f32 	%f69, [%r139+-12];
	ld.shared.u32 	%r107, [%r138+-28];
	mul.wide.s32 	%rd69, %r107, 4;
	add.s64 	%rd70, %rd1, %rd69;
	ld.local.f32 	%f70, [%rd70+-4];
	add.f32 	%f71, %f69, %f70;
	st.local.f32 	[%rd70+-4], %f71;
$L__BB0_53:
	setp.gt.s32 	%p27, %r19, -1;
	@%p27 bra 	$L__BB0_55;
	ld.shared.f32 	%f72, [%r139+-12];
	ld.shared.u32 	%r108, [%r138+-28];
	mul.wide.s32 	%rd71, %r108, 4;
	add.s64 	%rd72, %rd1, %rd71;
	ld.local.f32 	%f73, [%rd72+-4];
	sub.f32 	%f74, %f73, %f72;
	st.local.f32 	[%rd72+-4], %f74;
$L__BB0_55:
	ld.shared.u32 	%r20, [%r138];
	setp.lt.s32 	%p28, %r20, 1;
	@%p28 bra 	$L__BB0_57;
	ld.shared.f32 	%f75, [%r139];
	ld.shared.u32 	%r109, [%r138+-4];
	mul.wide.s32 	%rd73, %r109, 4;
	add.s64 	%rd74, %rd1, %rd73;
	ld.local.f32 	%f76, [%rd74+-4];
	add.f32 	%f77, %f75, %f76;
	st.local.f32 	[%rd74+-4], %f77;
$L__BB0_57:
	setp.gt.s32 	%p29, %r20, -1;
	@%p29 bra 	$L__BB0_59;
	ld.shared.f32 	%f78, [%r139];
	ld.shared.u32 	%r110, [%r138+-4];
	mul.wide.s32 	%rd75, %r110, 4;
	add.s64 	%rd76, %rd1, %rd75;
	ld.local.f32 	%f79, [%rd76+-4];
	sub.f32 	%f80, %f79, %f78;
	st.local.f32 	[%rd76+-4], %f80;
$L__BB0_59:
	ld.shared.u32 	%r21, [%r138+24];
	setp.lt.s32 	%p30, %r21, 1;
	@%p30 bra 	$L__BB0_61;
	ld.shared.f32 	%f81, [%r139+12];
	ld.shared.u32 	%r111, [%r138+20];
	mul.wide.s32 	%rd77, %r111, 4;
	add.s64 	%rd78, %rd1, %rd77;
	ld.local.f32 	%f82, [%rd78+-4];
	add.f32 	%f83, %f81, %f82;
	st.local.f32 	[%rd78+-4], %f83;
$L__BB0_61:
	setp.gt.s32 	%p31, %r21, -1;
	@%p31 bra 	$L__BB0_63;
	ld.shared.f32 	%f84, [%r139+12];
	ld.shared.u32 	%r112, [%r138+20];
	mul.wide.s32 	%rd79, %r112, 4;
	add.s64 	%rd80, %rd1, %rd79;
	ld.local.f32 	%f85, [%rd80+-4];
	sub.f32 	%f86, %f85, %f84;
	st.local.f32 	[%rd80+-4], %f86;
$L__BB0_63:
	ld.shared.u32 	%r22, [%r138+48];
	setp.lt.s32 	%p32, %r22, 1;
	@%p32 bra 	$L__BB0_65;
	ld.shared.f32 	%f87, [%r139+24];
	ld.shared.u32 	%r113, [%r138+44];
	mul.wide.s32 	%rd81, %r113, 4;
	add.s64 	%rd82, %rd1, %rd81;
	ld.local.f32 	%f88, [%rd82+-4];
	add.f32 	%f89, %f87, %f88;
	st.local.f32 	[%rd82+-4], %f89;
$L__BB0_65:
	setp.gt.s32 	%p33, %r22, -1;
	@%p33 bra 	$L__BB0_67;
	ld.shared.f32 	%f90, [%r139+24];
	ld.shared.u32 	%r114, [%r138+44];
	mul.wide.s32 	%rd83, %r114, 4;
	add.s64 	%rd84, %rd1, %rd83;
	ld.local.f32 	%f91, [%rd84+-4];
	sub.f32 	%f92, %f91, %f90;
	st.local.f32 	[%rd84+-4], %f92;
$L__BB0_67:
	ld.shared.u32 	%r23, [%r138+72];
	setp.lt.s32 	%p34, %r23, 1;
	@%p34 bra 	$L__BB0_69;
	ld.shared.f32 	%f93, [%r139+120];
	ld.shared.u32 	%r115, [%r138+68];
	mul.wide.s32 	%rd85, %r115, 4;
	add.s64 	%rd86, %rd1, %rd85;
	ld.local.f32 	%f94, [%rd86+-4];
	add.f32 	%f95, %f93, %f94;
	st.local.f32 	[%rd86+-4], %f95;
$L__BB0_69:
	setp.gt.s32 	%p35, %r23, -1;
	@%p35 bra 	$L__BB0_71;
	ld.shared.f32 	%f96, [%r139+120];
	ld.shared.u32 	%r116, [%r138+68];
	mul.wide.s32 	%rd87, %r116, 4;
	add.s64 	%rd88, %rd1, %rd87;
	ld.local.f32 	%f97, [%rd88+-4];
	sub.f32 	%f98, %f97, %f96;
	st.local.f32 	[%rd88+-4], %f98;
$L__BB0_71:
	ld.shared.u32 	%r24, [%r138+96];
	setp.lt.s32 	%p36, %r24, 1;
	@%p36 bra 	$L__BB0_73;
	ld.shared.f32 	%f99, [%r139+132];
	ld.shared.u32 	%r117, [%r138+92];
	mul.wide.s32 	%rd89, %r117, 4;
	add.s64 	%rd90, %rd1, %rd89;
	ld.local.f32 	%f100, [%rd90+-4];
	add.f32 	%f101, %f99, %f100;
	st.local.f32 	[%rd90+-4], %f101;
$L__BB0_73:
	setp.gt.s32 	%p37, %r24, -1;
	@%p37 bra 	$L__BB0_75;
	ld.shared.f32 	%f102, [%r139+132];
	ld.shared.u32 	%r118, [%r138+92];
	mul.wide.s32 	%rd91, %r118, 4;
	add.s64 	%rd92, %rd1, %rd91;
	ld.local.f32 	%f103, [%rd92+-4];
	sub.f32 	%f104, %f103, %f102;
	st.local.f32 	[%rd92+-4], %f104;
$L__BB0_75:
	ld.shared.u32 	%r25, [%r138+120];
	setp.lt.s32 	%p38, %r25, 1;
	@%p38 bra 	$L__BB0_77;
	ld.shared.f32 	%f105, [%r139+144];
	ld.shared.u32 	%r119, [%r138+116];
	mul.wide.s32 	%rd93, %r119, 4;
	add.s64 	%rd94, %rd1, %rd93;
	ld.local.f32 	%f106, [%rd94+-4];
	add.f32 	%f107, %f105, %f106;
	st.local.f32 	[%rd94+-4], %f107;
$L__BB0_77:
	setp.gt.s32 	%p39, %r25, -1;
	@%p39 bra 	$L__BB0_79;
	ld.shared.f32 	%f108, [%r139+144];
	ld.shared.u32 	%r120, [%r138+116];
	mul.wide.s32 	%rd95, %r120, 4;
	add.s64 	%rd96, %rd1, %rd95;
	ld.local.f32 	%f109, [%rd96+-4];
	sub.f32 	%f110, %f109, %f108;
	st.local.f32 	[%rd96+-4], %f110;
$L__BB0_79:
	ld.shared.u32 	%r26, [%r138+144];
	setp.lt.s32 	%p40, %r26, 1;
	@%p40 bra 	$L__BB0_81;
	ld.shared.f32 	%f111, [%r139+156];
	ld.shared.u32 	%r121, [%r138+140];
	mul.wide.s32 	%rd97, %r121, 4;
	add.s64 	%rd98, %rd1, %rd97;
	ld.local.f32 	%f112, [%rd98+-4];
	add.f32 	%f113, %f111, %f112;
	st.local.f32 	[%rd98+-4], %f113;
$L__BB0_81:
	setp.gt.s32 	%p41, %r26, -1;
	@%p41 bra 	$L__BB0_83;
	ld.shared.f32 	%f114, [%r139+156];
	ld.shared.u32 	%r122, [%r138+140];
	mul.wide.s32 	%rd99, %r122, 4;
	add.s64 	%rd100, %rd1, %rd99;
	ld.local.f32 	%f115, [%rd100+-4];
	sub.f32 	%f116, %f115, %f114;
	st.local.f32 	[%rd100+-4], %f116;
$L__BB0_83:
	ld.shared.u32 	%r27, [%r138+168];
	setp.lt.s32 	%p42, %r27, 1;
	@%p42 bra 	$L__BB0_85;
	ld.shared.f32 	%f117, [%r139+168];
	ld.shared.u32 	%r123, [%r138+164];
	mul.wide.s32 	%rd101, %r123, 4;
	add.s64 	%rd102, %rd1, %rd101;
	ld.local.f32 	%f118, [%rd102+-4];
	add.f32 	%f119, %f117, %f118;
	st.local.f32 	[%rd102+-4], %f119;
$L__BB0_85:
	setp.gt.s32 	%p43, %r27, -1;
	@%p43 bra 	$L__BB0_87;
	ld.shared.f32 	%f120, [%r139+168];
	ld.shared.u32 	%r124, [%r138+164];
	mul.wide.s32 	%rd103, %r124, 4;
	add.s64 	%rd104, %rd1, %rd103;
	ld.local.f32 	%f121, [%rd104+-4];
	sub.f32 	%f122, %f121, %f120;
	st.local.f32 	[%rd104+-4], %f122;
$L__BB0_87:
	ld.shared.u32 	%r28, [%r138+192];
	setp.lt.s32 	%p44, %r28, 1;
	@%p44 bra 	$L__BB0_89;
	ld.shared.f32 	%f123, [%r139+264];
	ld.shared.u32 	%r125, [%r138+188];
	mul.wide.s32 	%rd105, %r125, 4;
	add.s64 	%rd106, %rd1, %rd105;
	ld.local.f32 	%f124, [%rd106+-4];
	add.f32 	%f125, %f123, %f124;
	st.local.f32 	[%rd106+-4], %f125;
$L__BB0_89:
	setp.gt.s32 	%p45, %r28, -1;
	@%p45 bra 	$L__BB0_91;
	ld.shared.f32 	%f126, [%r139+264];
	ld.shared.u32 	%r126, [%r138+188];
	mul.wide.s32 	%rd107, %r126, 4;
	add.s64 	%rd108, %rd1, %rd107;
	ld.local.f32 	%f127, [%rd108+-4];
	sub.f32 	%f128, %f127, %f126;
	st.local.f32 	[%rd108+-4], %f128;
$L__BB0_91:
	ld.shared.u32 	%r29, [%r138+216];
	setp.lt.s32 	%p46, %r29, 1;
	@%p46 bra 	$L__BB0_93;
	ld.shared.f32 	%f129, [%r139+276];
	ld.shared.u32 	%r127, [%r138+212];
	mul.wide.s32 	%rd109, %r127, 4;
	add.s64 	%rd110, %rd1, %rd109;
	ld.local.f32 	%f130, [%rd110+-4];
	add.f32 	%f131, %f129, %f130;
	st.local.f32 	[%rd110+-4], %f131;
$L__BB0_93:
	setp.gt.s32 	%p47, %r29, -1;
	@%p47 bra 	$L__BB0_95;
	ld.shared.f32 	%f132, [%r139+276];
	ld.shared.u32 	%r128, [%r138+212];
	mul.wide.s32 	%rd111, %r128, 4;
	add.s64 	%rd112, %rd1, %rd111;
	ld.local.f32 	%f133, [%rd112+-4];
	sub.f32 	%f134, %f133, %f132;
	st.local.f32 	[%rd112+-4], %f134;
$L__BB0_95:
	ld.shared.u32 	%r30, [%r138+240];
	setp.lt.s32 	%p48, %r30, 1;
	@%p48 bra 	$L__BB0_97;
	ld.shared.f32 	%f135, [%r139+288];
	ld.shared.u32 	%r129, [%r138+236];
	mul.wide.s32 	%rd113, %r129, 4;
	add.s64 	%rd114, %rd1, %rd113;
	ld.local.f32 	%f136, [%rd114+-4];
	add.f32 	%f137, %f135, %f136;
	st.local.f32 	[%rd114+-4], %f137;
$L__BB0_97:
	setp.gt.s32 	%p49, %r30, -1;
	@%p49 bra 	$L__BB0_99;
	ld.shared.f32 	%f138, [%r139+288];
	ld.shared.u32 	%r130, [%r138+236];
	mul.wide.s32 	%rd115, %r130, 4;
	add.s64 	%rd116, %rd1, %rd115;
	ld.local.f32 	%f139, [%rd116+-4];
	sub.f32 	%f140, %f139, %f138;
	st.local.f32 	[%rd116+-4], %f140;
$L__BB0_99:
	ld.shared.u32 	%r31, [%r138+264];
	setp.lt.s32 	%p50, %r31, 1;
	@%p50 bra 	$L__BB0_101;
	ld.shared.f32 	%f141, [%r139+300];
	ld.shared.u32 	%r131, [%r138+260];
	mul.wide.s32 	%rd117, %r131, 4;
	add.s64 	%rd118, %rd1, %rd117;
	ld.local.f32 	%f142, [%rd118+-4];
	add.f32 	%f143, %f141, %f142;
	st.local.f32 	[%rd118+-4], %f143;
$L__BB0_101:
	setp.gt.s32 	%p51, %r31, -1;
	@%p51 bra 	$L__BB0_103;
	ld.shared.f32 	%f144, [%r139+300];
	ld.shared.u32 	%r132, [%r138+260];
	mul.wide.s32 	%rd119, %r132, 4;
	add.s64 	%rd120, %rd1, %rd119;
	ld.local.f32 	%f145, [%rd120+-4];
	sub.f32 	%f146, %f145, %f144;
	st.local.f32 	[%rd120+-4], %f146;
$L__BB0_103:
	ld.shared.u32 	%r32, [%r138+288];
	setp.lt.s32 	%p52, %r32, 1;
	@%p52 bra 	$L__BB0_105;
	ld.shared.f32 	%f147, [%r139+312];
	ld.shared.u32 	%r133, [%r138+284];
	mul.wide.s32 	%rd121, %r133, 4;
	add.s64 	%rd122, %rd1, %rd121;
	ld.local.f32 	%f148, [%rd122+-4];
	add.f32 	%f149, %f147, %f148;
	st.local.f32 	[%rd122+-4], %f149;
$L__BB0_105:
	setp.gt.s32 	%p53, %r32, -1;
	@%p53 bra 	$L__BB0_107;
	ld.shared.f32 	%f150, [%r139+312];
	ld.shared.u32 	%r134, [%r138+284];
	mul.wide.s32 	%rd123, %r134, 4;
	add.s64 	%rd124, %rd1, %rd123;
	ld.local.f32 	%f151, [%rd124+-4];
	sub.f32 	%f152, %f151, %f150;
	st.local.f32 	[%rd124+-4], %f152;
$L__BB0_107:
	add.s64 	%rd133, %rd133, -1;
	add.s32 	%r139, %r139, 4;
	add.s32 	%r138, %r138, 8;
	setp.ne.s64 	%p54, %rd133, 0;
	@%p54 bra 	$L__BB0_7;
$L__BB0_108:
	ld.local.f32 	%f153, [%rd1];
	fma.rn.f32 	%f154, %f153, 0f40000000, 0f00000000;
	ld.local.f32 	%f155, [%rd1+4];
	fma.rn.f32 	%f156, %f155, 0f40800000, %f154;
	ld.local.f32 	%f157, [%rd1+8];
	fma.rn.f32 	%f1, %f157, 0f41000000, %f156;
	bar.sync 	0;
	setp.gt.u32 	%p55, %r61, 59;
	setp.gt.u32 	%p56, %r1, 7;
	or.pred  	%p57, %p55, %p56;
	setp.gt.u32 	%p58, %r36, 7;
	or.pred  	%p59, %p57, %p58;
	@%p59 bra 	$L__BB0_110;
	add.s64 	%rd126, %rd4, %rd2;
	mul.wide.u32 	%rd127, %r3, 60;
	add.s64 	%rd128, %rd127, %rd3;
	mad.lo.s64 	%rd129, %rd126, 3600, %rd128;
	cvta.to.global.u64 	%rd130, %rd7;
	shl.b64 	%rd131, %rd129, 2;
	add.s64 	%rd132, %rd130, %rd131;
	st.global.f32 	[%rd132], %f1;
$L__BB0_110:
	ret;

}


// ===== COMPILED SASS (sm_100) =====

	.target	sm_100

	.elftype	@"ET_EXEC"


//--------------------- .note.nv.tkinfo           --------------------------
	.section	.note.nv.tkinfo,"",@"SHT_NOTE"
	.sectionflags	@"SHF_NOTE_NV_TKINFO"
	.tkinfo
        /*0018*/ 	.word	0x00000002
        /*0030*/ 	.string	""
        /*0030*/ 	.string	"ptxas"
        /*0030*/ 	.string	"Cuda compilation tools, release 13.0, V13.0.88"
        /*0030*/ 	.string	"Build cuda_13.0.r13.0/compiler.36424714_0"
        /*0030*/ 	.string	"-arch sm_100 -m 64 "



//--------------------- .note.nv.cuinfo           --------------------------
	.section	.note.nv.cuinfo,"",@"SHT_NOTE"
	.sectionflags	@"SHF_NOTE_NV_CUINFO"
        /*0018*/ 	.short	0x0002
        /*001a*/ 	.short	0x0064
        /*001c*/ 	.short	0x0082
	.zero		2


//--------------------- .nv.info                  --------------------------
	.section	.nv.info,"",@"SHT_CUDA_INFO"
	.align	4


	//----- nvinfo : EIATTR_REGCOUNT
	.align		4
        /*0000*/ 	.byte	0x04, 0x2f
        /*0002*/ 	.short	(.L_1 - .L_0)
	.align		4
.L_0:
        /*0004*/ 	.word	index@(_Z12cudaConvolvePfPiPh)
        /*0008*/ 	.word	0x0000001e


	//----- nvinfo : EIATTR_FRAME_SIZE
	.align		4
.L_1:
        /*000c*/ 	.byte	0x04, 0x11
        /*000e*/ 	.short	(.L_3 - .L_2)
	.align		4
.L_2:
        /*0010*/ 	.word	index@(_Z12cudaConvolvePfPiPh)
        /*0014*/ 	.word	0x00000000


	//----- nvinfo : EIATTR_MIN_STACK_SIZE
	.align		4
.L_3:
        /*0018*/ 	.byte	0x04, 0x12
        /*001a*/ 	.short	(.L_5 - .L_4)
	.align		4
.L_4:
        /*001c*/ 	.word	index@(_Z12cudaConvolvePfPiPh)
        /*0020*/ 	.word	0x00000000
.L_5:


//--------------------- .nv.compat                --------------------------
	.section	.nv.compat,"",@"SHT_CUDA_COMPAT_INFO"
	.align	4
        /*0000*/ 	.byte	0x02, 0x09, 0x00, 0x00, 0x02, 0x02, 0x01, 0x00, 0x02, 0x05, 0x05, 0x00, 0x03, 0x07, 0x01, 0x01
        /*0010*/ 	.byte	0x02, 0x03, 0x00, 0x00, 0x02, 0x06, 0x01, 0x00, 0x04, 0x0b, 0x08, 0x00, 0x09, 0x00, 0x00, 0x00
        /*0020*/ 	.byte	0x00, 0x00, 0x00, 0x00


//--------------------- .nv.info._Z12cudaConvolvePfPiPh --------------------------
	.section	.nv.info._Z12cudaConvolvePfPiPh,"",@"SHT_CUDA_INFO"
	.sectionflags	@""
	.align	4


	//----- nvinfo : EIATTR_CUDA_API_VERSION
	.align		4
        /*0000*/ 	.byte	0x04, 0x37
        /*0002*/ 	.short	(.L_7 - .L_6)
.L_6:
        /*0004*/ 	.word	0x00000082


	//----- nvinfo : EIATTR_KPARAM_INFO
	.align		4
.L_7:
        /*0008*/ 	.byte	0x04, 0x17
        /*000a*/ 	.short	(.L_9 - .L_8)
.L_8:
        /*000c*/ 	.word	0x00000000
        /*0010*/ 	.short	0x0002
        /*0012*/ 	.short	0x0010
        /*0014*/ 	.byte	0x00, 0xf5, 0x21, 0x00


	//----- nvinfo : EIATTR_KPARAM_INFO
	.align		4
.L_9:
        /*0018*/ 	.byte	0x04, 0x17
        /*001a*/ 	.short	(.L_11 - .L_10)
.L_10:
        /*001c*/ 	.word	0x00000000
        /*0020*/ 	.short	0x0001
        /*0022*/ 	.short	0x0008
        /*0024*/ 	.byte	0x00, 0xf5, 0x21, 0x00


	//----- nvinfo : EIATTR_KPARAM_INFO
	.align		4
.L_11:
        /*0028*/ 	.byte	0x04, 0x17
        /*002a*/ 	.short	(.L_13 - .L_12)
.L_12:
        /*002c*/ 	.word	0x00000000
        /*0030*/ 	.short	0x0000
        /*0032*/ 	.short	0x0000
        /*0034*/ 	.byte	0x00, 0xf5, 0x21, 0x00


	//----- nvinfo : EIATTR_SPARSE_MMA_MASK
	.align		4
.L_13:
        /*0038*/ 	.byte	0x03, 0x50
        /*003a*/ 	.short	0x0000


	//----- nvinfo : EIATTR_MAXREG_COUNT
	.align		4
        /*003c*/ 	.byte	0x03, 0x1b
        /*003e*/ 	.short	0x00ff


	//----- nvinfo : EIATTR_NUM_BARRIERS
	.align		4
        /*0040*/ 	.byte	0x02, 0x4c
        /*0042*/ 	.byte	0x01
	.zero		1


	//----- nvinfo : EIATTR_MERCURY_ISA_VERSION
	.align		4
        /*0044*/ 	.byte	0x03, 0x5f
        /*0046*/ 	.short	0x0101


	//----- nvinfo : EIATTR_VRC_CTA_INIT_COUNT
	.align		4
        /*0048*/ 	.byte	0x02, 0x4a
	.zero		1
	.zero		1


	//----- nvinfo : EIATTR_EXIT_INSTR_OFFSETS
	.align		4
        /*004c*/ 	.byte	0x04, 0x1c
        /*004e*/ 	.short	(.L_15 - .L_14)


	//   ....[0]....
.L_14:
        /*0050*/ 	.word	0x00003d00


	//   ....[1]....
        /*0054*/ 	.word	0x00003de0


	//----- nvinfo : EIATTR_CRS_STACK_SIZE
	.align		4
.L_15:
        /*0058*/ 	.byte	0x04, 0x1e
        /*005a*/ 	.short	(.L_17 - .L_16)
.L_16:
        /*005c*/ 	.word	0x00000000


	//----- nvinfo : EIATTR_CBANK_PARAM_SIZE
	.align		4
.L_17:
        /*0060*/ 	.byte	0x03, 0x19
        /*0062*/ 	.short	0x0018


	//----- nvinfo : EIATTR_PARAM_CBANK
	.align		4
        /*0064*/ 	.byte	0x04, 0x0a
        /*0066*/ 	.short	(.L_19 - .L_18)
	.align		4
.L_18:
        /*0068*/ 	.word	index@(.nv.constant0._Z12cudaConvolvePfPiPh)
        /*006c*/ 	.short	0x0380
        /*006e*/ 	.short	0x0018


	//----- nvinfo : EIATTR_SW_WAR
	.align		4
.L_19:
        /*0070*/ 	.byte	0x04, 0x36
        /*0072*/ 	.short	(.L_21 - .L_20)
.L_20:
        /*0074*/ 	.word	0x00000008
.L_21:


//--------------------- .nv.callgraph             --------------------------
	.section	.nv.callgraph,"",@"SHT_CUDA_CALLGRAPH"
	.align	4
	.sectionentsize	8
	.align		4
        /*0000*/ 	.word	0x00000000
	.align		4
        /*0004*/ 	.word	0xffffffff
	.align		4
        /*0008*/ 	.word	0x00000000
	.align		4
        /*000c*/ 	.word	0xfffffffe
	.align		4
        /*0010*/ 	.word	0x00000000
	.align		4
        /*0014*/ 	.word	0xfffffffd
	.align		4
        /*0018*/ 	.word	0x00000000
	.align		4
        /*001c*/ 	.word	0xfffffffc


//--------------------- .text._Z12cudaConvolvePfPiPh --------------------------
	.section	.text._Z12cudaConvolvePfPiPh,"ax",@progbits
	.align	128
        .global         _Z12cudaConvolvePfPiPh
        .type           _Z12cudaConvolvePfPiPh,@function
        .size           _Z12cudaConvolvePfPiPh,(.L_x_106 - _Z12cudaConvolvePfPiPh)
        .other          _Z12cudaConvolvePfPiPh,@"STO_CUDA_ENTRY STV_DEFAULT"
_Z12cudaConvolvePfPiPh:
.text._Z12cudaConvolvePfPiPh:
[----:B------:R-:W-:Y:S01]  /*0000*/  LDC R1, c[0x0][0x37c] ;  /* 0x0000df00ff017b82 */ /* 0x000fe20000000800 */
[----:B------:R-:W0:Y:S07]  /*0010*/  S2R R6, SR_TID.Y ;  /* 0x0000000000067919 */ /* 0x000e2e0000002200 */
[----:B------:R-:W1:Y:S01]  /*0020*/  S2UR UR4, SR_CTAID.X ;  /* 0x00000000000479c3 */ /* 0x000e620000002500 */
[----:B------:R-:W2:Y:S01]  /*0030*/  LDCU.64 UR6, c[0x0][0x358] ;  /* 0x00006b00ff0677ac */ /* 0x000ea20008000a00 */
[----:B------:R-:W-:Y:S01]  /*0040*/  BSSY.RECONVERGENT B0, `(.L_x_0) ;  /* 0x0000030000007945 */ /* 0x000fe20003800200 */
[----:B------:R-:W0:Y:S01]  /*0050*/  S2R R7, SR_TID.Z ;  /* 0x0000000000077919 */ /* 0x000e220000002300 */
[----:B------:R-:W3:Y:S01]  /*0060*/  S2R R0, SR_CTAID.Z ;  /* 0x0000000000007919 */ /* 0x000ee20000002700 */
[----:B------:R-:W4:Y:S01]  /*0070*/  S2R R5, SR_CTAID.Y ;  /* 0x0000000000057919 */ /* 0x000f220000002600 */
[----:B------:R-:W5:Y:S01]  /*0080*/  S2R R2, SR_TID.X ;  /* 0x0000000000027919 */ /* 0x000f620000002100 */
[----:B0-----:R-:W-:Y:S01]  /*0090*/  VIMNMX.U32 R8, PT, PT, R6, R7, !PT ;  /* 0x0000000706087248 */ /* 0x001fe20007fe0000 */
[----:B---3--:R-:W-:-:S03]  /*00a0*/  IMAD R9, R0, 0x8, R7 ;  /* 0x0000000800097824 */ /* 0x008fc600078e0207 */
[----:B------:R-:W-:Y:S01]  /*00b0*/  ISETP.GT.U32.AND P0, PT, R8, 0x4, PT ;  /* 0x000000040800780c */ /* 0x000fe20003f04070 */
[----:B------:R-:W1:Y:S01]  /*00c0*/  LDC R0, c[0x0][0x360] ;  /* 0x0000d800ff007b82 */ /* 0x000e620000000800 */
[----:B----4-:R-:W-:-:S05]  /*00d0*/  IMAD R4, R5, 0x8, R6 ;  /* 0x0000000805047824 */ /* 0x010fca00078e0206 */
[----:B------:R-:W-:-:S04]  /*00e0*/  VIMNMX.U32 R21, PT, PT, R9, R4, !PT ;  /* 0x0000000409157248 */ /* 0x000fc80007fe0000 */
[----:B------:R-:W-:-:S13]  /*00f0*/  ISETP.GT.U32.AND P1, PT, R21, 0x3f, PT ;  /* 0x0000003f1500780c */ /* 0x000fda0003f24070 */
[----:B------:R-:W0:Y:S01]  /*0100*/  @!P1 LDC.64 R14, c[0x0][0x390] ;  /* 0x0000e400ff0e9b82 */ /* 0x000e220000000a00 */
[----:B------:R-:W-:Y:S01]  /*0110*/  @!P1 IMAD.MOV.U32 R3, RZ, RZ, RZ ;  /* 0x000000ffff039224 */ /* 0x000fe200078e00ff */
[----:B------:R-:W-:Y:S01]  /*0120*/  @!P1 MOV R13, RZ ;  /* 0x000000ff000d9202 */ /* 0x000fe20000000f00 */
[----:B-----5:R-:W-:-:S04]  /*0130*/  @!P1 IMAD.WIDE.U32 R10, R4, 0x3, R2 ;  /* 0x00000003040a9825 */ /* 0x020fc800078e0002 */
[----:B------:R-:W-:Y:S02]  /*0140*/  @!P1 IMAD.IADD R11, R11, 0x1, R13 ;  /* 0x000000010b0b9824 */ /* 0x000fe400078e020d */
[----:B------:R-:W-:-:S03]  /*0150*/  @!P1 IMAD.WIDE.U32 R10, R9, 0xc0, R10 ;  /* 0x000000c0090a9825 */ /* 0x000fc600078e000a */
[----:B0-----:R-:W-:-:S05]  /*0160*/  @!P1 IADD3 R12, P2, PT, R10, R14, RZ ;  /* 0x0000000e0a0c9210 */ /* 0x001fca0007f5e0ff */
[----:B------:R-:W-:Y:S02]  /*0170*/  @!P1 IMAD.X R13, R11, 0x1, R15, P2 ;  /* 0x000000010b0d9824 */ /* 0x000fe400010e060f */
[----:B-1----:R-:W-:Y:S01]  /*0180*/  IMAD R11, R0, UR4, RZ ;  /* 0x00000004000b7c24 */ /* 0x002fe2000f8e02ff */
[----:B--2---:R-:W-:Y:S06]  /*0190*/  @P0 BRA `(.L_x_1) ;  /* 0x0000000000680947 */ /* 0x004fec0003800000 */
[----:B------:R-:W-:Y:S01]  /*01a0*/  IMAD R15, R7, 0x5, R6 ;  /* 0x00000005070f7824 */ /* 0x000fe200078e0206 */
[----:B------:R-:W0:Y:S03]  /*01b0*/  LDCU.64 UR8, c[0x0][0x388] ;  /* 0x00007100ff0877ac */ /* 0x000e260008000a00 */
[----:B------:R-:W-:Y:S01]  /*01c0*/  IMAD R15, R15, 0x6, RZ ;  /* 0x000000060f0f7824 */ /* 0x000fe200078e02ff */
[----:B------:R-:W-:-:S04]  /*01d0*/  UMOV UR4, URZ ;  /* 0x000000ff00047c82 */ /* 0x000fc80008000000 */
[----:B------:R-:W-:-:S04]  /*01e0*/  LEA R14, P0, R2, R15, 0x1 ;  /* 0x0000000f020e7211 */ /* 0x000fc800078008ff */
[----:B------:R-:W-:-:S03]  /*01f0*/  LEA.HI.X R15, R2, RZ, RZ, 0x1, P0 ;  /* 0x000000ff020f7211 */ /* 0x000fc600000f0cff */
[----:B------:R-:W-:-:S04]  /*0200*/  IMAD.WIDE.U32 R14, R11, 0x96, R14 ;  /* 0x000000960b0e7825 */ /* 0x000fc800078e000e */
[----:B------:R-:W-:Y:S01]  /*0210*/  VIADD R15, R15, UR4 ;  /* 0x000000040f0f7c36 */ /* 0x000fe20008000000 */
[----:B0-----:R-:W-:-:S04]  /*0220*/  LEA R22, P0, R14, UR8, 0x2 ;  /* 0x000000080e167c11 */ /* 0x001fc8000f8010ff */
[----:B------:R-:W-:-:S05]  /*0230*/  LEA.HI.X R23, R14, UR9, R15, 0x2, P0 ;  /* 0x000000090e177c11 */ /* 0x000fca00080f140f */
[----:B------:R-:W2:Y:S04]  /*0240*/  LDG.E R18, desc[UR6][R22.64] ;  /* 0x0000000616127981 */ /* 0x000ea8000c1e1900 */
[----:B------:R-:W2:Y:S04]  /*0250*/  LDG.E R19, desc[UR6][R22.64+0x4] ;  /* 0x0000040616137981 */ /* 0x000ea8000c1e1900 */
[----:B------:R-:W3:Y:S04]  /*0260*/  LDG.E R16, desc[UR6][R22.64+0x258] ;  /* 0x0002580616107981 */ /* 0x000ee8000c1e1900 */
[----:B------:R-:W3:Y:S04]  /*0270*/  LDG.E R17, desc[UR6][R22.64+0x25c] ;  /* 0x00025c0616117981 */ /* 0x000ee8000c1e1900 */
[----:B------:R-:W4:Y:S04]  /*0280*/  LDG.E R14, desc[UR6][R22.64+0x4b0] ;  /* 0x0004b006160e7981 */ /* 0x000f28000c1e1900 */
[----:B------:R-:W4:Y:S01]  /*0290*/  LDG.E R15, desc[UR6][R22.64+0x4b4] ;  /* 0x0004b406160f7981 */ /* 0x000f22000c1e1900 */
[----:B------:R-:W-:Y:S01]  /*02a0*/  MOV R0, 0x400 ;  /* 0x0000040000007802 */ /* 0x000fe20000000f00 */
[----:B------:R-:W0:Y:S03]  /*02b0*/  S2R R25, SR_CgaCtaId ;  /* 0x0000000000197919 */ /* 0x000e260000008800 */
[----:B------:R-:W-:-:S04]  /*02c0*/  IADD3 R0, PT, PT, R0, 0x6c0, RZ ;  /* 0x000006c000007810 */ /* 0x000fc80007ffe0ff */
[----:B0-----:R-:W-:-:S05]  /*02d0*/  LEA R0, R25, R0, 0x18 ;  /* 0x0000000019007211 */ /* 0x001fca00078ec0ff */
[----:B------:R-:W-:-:S04]  /*02e0*/  IMAD R25, R7, 0x78, R0 ;  /* 0x0000007807197824 */ /* 0x000fc800078e0200 */
[----:B------:R-:W-:-:S04]  /*02f0*/  IMAD R25, R6, 0x18, R25 ;  /* 0x0000001806197824 */ /* 0x000fc800078e0219 */
[----:B------:R-:W-:-:S05]  /*0300*/  IMAD R25, R2, 0x8, R25 ;  /* 0x0000000802197824 */ /* 0x000fca00078e0219 */
[----:B--2---:R0:W-:Y:S04]  /*0310*/  STS.64 [R25], R18 ;  /* 0x0000001219007388 */ /* 0x0041e80000000a00 */
[----:B---3--:R0:W-:Y:S04]  /*0320*/  STS.64 [R25+0x258], R16 ;  /* 0x0002581019007388 */ /* 0x0081e80000000a00 */
[----:B----4-:R0:W-:Y:S02]  /*0330*/  STS.64 [R25+0x4b0], R14 ;  /* 0x0004b00e19007388 */ /* 0x0101e40000000a00 */
.L_x_1:
[----:B------:R-:W-:Y:S05]  /*0340*/  BSYNC.RECONVERGENT B0 ;  /* 0x0000000000007941 */ /* 0x000fea0003800200 */
.L_x_0:
[----:B------:R-:W-:Y:S06]  /*0350*/  BAR.SYNC.DEFER_BLOCKING 0x0 ;  /* 0x0000000000007b1d */ /* 0x000fec0000010000 */
[----:B------:R1:W2:Y:S02]  /*0360*/  @!P1 LDG.E.U8 R12, desc[UR6][R12.64] ;  /* 0x000000060c0c9981 */ /* 0x0002a4000c1e1100 */
[----:B------:R-:W3:Y:S01]  /*0370*/  S2UR UR5, SR_CgaCtaId ;  /* 0x00000000000579c3 */ /* 0x000ee20000008800 */
[----:B------:R-:W-:Y:S01]  /*0380*/  UMOV UR4, 0x400 ;  /* 0x0000040000047882 */ /* 0x000fe20000000000 */
[----:B------:R-:W-:Y:S01]  /*0390*/  LOP3.LUT P0, RZ, R6, 0x3f8, R7, 0xc8, !PT ;  /* 0x000003f806ff7812 */ /* 0x000fe2000780c807 */
[----:B------:R-:W-:Y:S01]  /*03a0*/  @!P1 IMAD.U32 R10, RZ, RZ, UR4 ;  /* 0x00000004ff0a9e24 */ /* 0x000fe2000f8e00ff */
[----:B------:R-:W-:Y:S01]  /*03b0*/  BSSY.RECONVERGENT B0, `(.L_x_2) ;  /* 0x0000390000007945 */ /* 0x000fe20003800200 */
[----:B------:R-:W-:-:S02]  /*03c0*/  HFMA2 R0, -RZ, RZ, 0, 0 ;  /* 0x00000000ff007431 */ /* 0x000fc400000001ff */
[----:B0-----:R-:W-:Y:S02]  /*03d0*/  IMAD.MOV.U32 R14, RZ, RZ, RZ ;  /* 0x000000ffff0e7224 */ /* 0x001fe400078e00ff */
[----:B-1----:R-:W-:Y:S02]  /*03e0*/  IMAD.MOV.U32 R13, RZ, RZ, RZ ;  /* 0x000000ffff0d7224 */ /* 0x002fe400078e00ff */
[----:B---3--:R-:W-:-:S05]  /*03f0*/  @!P1 IMAD.U32 R17, RZ, RZ, UR5 ;  /* 0x00000005ff119e24 */ /* 0x008fca000f8e00ff */
[----:B------:R-:W-:Y:S01]  /*0400*/  @!P1 LEA R8, R17, R10, 0x18 ;  /* 0x0000000a11089211 */ /* 0x000fe200078ec0ff */
[----:B------:R-:W-:Y:S01]  /*0410*/  @P1 IMAD.U32 R17, RZ, RZ, UR5 ;  /* 0x00000005ff111e24 */ /* 0x000fe2000f8e00ff */
[----:B------:R-:W-:-:S03]  /*0420*/  @P1 MOV R10, UR4 ;  /* 0x00000004000a1c02 */ /* 0x000fc60008000f00 */
[----:B------:R-:W-:Y:S01]  /*0430*/  @!P1 IMAD R5, R7, 0x90, R8 ;  /* 0x0000009007059824 */ /* 0x000fe200078e0208 */
[----:B------:R-:W-:-:S03]  /*0440*/  @P1 LEA R8, R17, R10, 0x18 ;  /* 0x0000000a11081211 */ /* 0x000fc600078ec0ff */
[----:B------:R-:W-:Y:S02]  /*0450*/  @!P1 IMAD R5, R6, 0xc, R5 ;  /* 0x0000000c06059824 */ /* 0x000fe400078e0205 */
[----:B------:R-:W-:Y:S02]  /*0460*/  @P1 IMAD R15, R7, 0x90, R8 ;  /* 0x00000090070f1824 */ /* 0x000fe400078e0208 */
[----:B------:R-:W-:Y:S02]  /*0470*/  @!P1 IMAD R5, R2, 0x4, R5 ;  /* 0x0000000402059824 */ /* 0x000fe400078e0205 */
[----:B------:R-:W-:-:S04]  /*0480*/  @P1 IMAD R15, R6, 0xc, R15 ;  /* 0x0000000c060f1824 */ /* 0x000fc800078e020f */
[----:B------:R-:W-:Y:S01]  /*0490*/  @P1 IMAD R15, R2, 0x4, R15 ;  /* 0x00000004020f1824 */ /* 0x000fe200078e020f */
[----:B--2---:R-:W-:-:S05]  /*04a0*/  @!P1 I2FP.F32.U32 R12, R12 ;  /* 0x0000000c000c9245 */ /* 0x004fca0000201000 */
[----:B------:R0:W-:Y:S04]  /*04b0*/  @!P1 STS [R5], R12 ;  /* 0x0000000c05009388 */ /* 0x0001e80000000800 */
[----:B------:R1:W-:Y:S01]  /*04c0*/  @P1 STS [R15], RZ ;  /* 0x000000ff0f001388 */ /* 0x0003e20000000800 */
[----:B0-----:R-:W-:Y:S01]  /*04d0*/  IMAD.MOV.U32 R5, RZ, RZ, RZ ;  /* 0x000000ffff057224 */ /* 0x001fe200078e00ff */
[----:B------:R-:W-:Y:S06]  /*04e0*/  BAR.SYNC.DEFER_BLOCKING 0x0 ;  /* 0x0000000000007b1d */ /* 0x000fec0000010000 */
[----:B-1----:R-:W-:Y:S05]  /*04f0*/  @P0 BRA `(.L_x_3) ;  /* 0x0000003400ec0947 */ /* 0x002fea0003800000 */
[----:B------:R-:W-:Y:S01]  /*0500*/  IADD3 R10, PT, PT, R10, 0x6c0, RZ ;  /* 0x000006c00a0a7810 */ /* 0x000fe20007ffe0ff */
[----:B------:R-:W-:Y:S02]  /*0510*/  IMAD R15, R7, 0xc, R6 ;  /* 0x0000000c070f7824 */ /* 0x000fe400078e0206 */
[----:B------:R-:W-:Y:S01]  /*0520*/  IMAD.MOV.U32 R24, RZ, RZ, 0x3 ;  /* 0x00000003ff187424 */ /* 0x000fe200078e00ff */
[----:B------:R-:W-:Y:S01]  /*0530*/  LEA R17, R17, R10, 0x18 ;  /* 0x0000000a11117211 */ /* 0x000fe200078ec0ff */
[----:B------:R-:W-:Y:S02]  /*0540*/  IMAD R15, R15, 0xc, RZ ;  /* 0x0000000c0f0f7824 */ /* 0x000fe400078e02ff */
[----:B------:R-:W-:Y:S02]  /*0550*/  IMAD.MOV.U32 R23, RZ, RZ, RZ ;  /* 0x000000ffff177224 */ /* 0x000fe400078e00ff */
[----:B------:R-:W-:Y:S01]  /*0560*/  IMAD R10, R2, 0x258, R17 ;  /* 0x00000258020a7824 */ /* 0x000fe200078e0211 */
[----:B------:R-:W-:-:S03]  /*0570*/  IADD3 R12, PT, PT, R15, 0x138, R8 ;  /* 0x000001380f0c7810 */ /* 0x000fc60007ffe008 */
[----:B------:R-:W-:-:S07]  /*0580*/  VIADD R10, R10, 0x124 ;  /* 0x000001240a0a7836 */ /* 0x000fce0000000000 */
.L_x_104:
[----:B------:R-:W0:Y:S01]  /*0590*/  LDS R25, [R10+-0x120] ;  /* 0xfffee0000a197984 */ /* 0x000e220000000800 */
[----:B------:R-:W-:Y:S03]  /*05a0*/  BSSY.RECONVERGENT B1, `(.L_x_4) ;  /* 0x0000016000017945 */ /* 0x000fe60003800200 */
[----:B------:R1:W2:Y:S04]  /*05b0*/  LDS R16, [R10+-0x108] ;  /* 0xfffef8000a107984 */ /* 0x0002a80000000800 */
[----:B------:R1:W3:Y:S04]  /*05c0*/  LDS R15, [R10+-0xf0] ;  /* 0xffff10000a0f7984 */ /* 0x0002e80000000800 */
[----:B------:R1:W4:Y:S04]  /*05d0*/  LDS R19, [R10+-0xd8] ;  /* 0xffff28000a137984 */ /* 0x0003280000000800 */
[----:B------:R1:W1:Y:S04]  /*05e0*/  LDS R20, [R10+-0xc0] ;  /* 0xffff40000a147984 */ /* 0x0002680000000800 */
[----:B------:R0:W1:Y:S04]  /*05f0*/  LDS R22, [R10+-0xa8] ;  /* 0xffff58000a167984 */ /* 0x0000680000000800 */
[----:B------:R0:W1:Y:S02]  /*0600*/  LDS R17, [R10+-0x90] ;  /* 0xffff70000a117984 */ /* 0x0000640000000800 */
[----:B0-----:R-:W-:-:S13]  /*0610*/  ISETP.GE.AND P0, PT, R25, 0x1, PT ;  /* 0x000000011900780c */ /* 0x001fda0003f06270 */
[----:B--234-:R-:W-:Y:S05]  /*0620*/  @!P0 BRA `(.L_x_5) ;  /* 0x0000000000348947 */ /* 0x01cfea0003800000 */
[----:B------:R-:W0:Y:S04]  /*0630*/  LDS R18, [R10+-0x124] ;  /* 0xfffedc000a127984 */ /* 0x000e280000000800 */
[----:B------:R-:W2:Y:S01]  /*0640*/  LDS R8, [R12+-0x138] ;  /* 0xfffec8000c087984 */ /* 0x000ea20000000800 */
[----:B0-----:R-:W-:-:S04]  /*0650*/  SHF.L.U32 R18, R18, 0x2, RZ ;  /* 0x0000000212127819 */ /* 0x001fc800000006ff */
[C---:B------:R-:W-:Y:S02]  /*0660*/  ISETP.EQ.AND P0, PT, R18.reuse, 0x4, PT ;  /* 0x000000041200780c */ /* 0x040fe40003f02270 */
[C---:B------:R-:W-:Y:S02]  /*0670*/  ISETP.EQ.AND P1, PT, R18.reuse, 0x8, PT ;  /* 0x000000081200780c */ /* 0x040fe40003f22270 */
[----:B------:R-:W-:-:S09]  /*0680*/  ISETP.EQ.AND P2, PT, R18, 0xc, PT ;  /* 0x0000000c1200780c */ /* 0x000fd20003f42270 */
[----:B------:R-:W-:Y:S02]  /*0690*/  @P0 IMAD.MOV.U32 R27, RZ, RZ, R0 ;  /* 0x000000ffff1b0224 */ /* 0x000fe400078e0000 */
[----:B------:R-:W-:Y:S02]  /*06a0*/  @P1 IMAD.MOV.U32 R27, RZ, RZ, R14 ;  /* 0x000000ffff1b1224 */ /* 0x000fe400078e000e */
[----:B------:R-:W-:-:S04]  /*06b0*/  @P2 IMAD.MOV.U32 R27, RZ, RZ, R13 ;  /* 0x000000ffff1b2224 */ /* 0x000fc800078e000d */
[----:B--2---:R-:W-:-:S04]  /*06c0*/  FADD R8, R8, R27 ;  /* 0x0000001b08087221 */ /* 0x004fc80000000000 */
[--C-:B------:R-:W-:Y:S01]  /*06d0*/  @P1 IMAD.MOV.U32 R14, RZ, RZ, R8.reuse ;  /* 0x000000ffff0e1224 */ /* 0x100fe200078e0008 */
[----:B------:R-:W-:Y:S01]  /*06e0*/  @P0 MOV R0, R8 ;  /* 0x0000000800000202 */ /* 0x000fe20000000f00 */
[----:B------:R-:W-:-:S07]  /*06f0*/  @P2 IMAD.MOV.U32 R13, RZ, RZ, R8 ;  /* 0x000000ffff0d2224 */ /* 0x000fce00078e0008 */
.L_x_5:
[----:B------:R-:W-:Y:S05]  /*0700*/  BSYNC.RECONVERGENT B1 ;  /* 0x0000000000017941 */ /* 0x000fea0003800200 */
.L_x_4:
[----:B------:R0:W2:Y:S01]  /*0710*/  LDS R26, [R10+-0x78] ;  /* 0xffff88000a1a7984 */ /* 0x0000a20000000800 */
[----:B------:R-:W-:Y:S01]  /*0720*/  ISETP.GT.AND P3, PT, R25, -0x1, PT ;  /* 0xffffffff1900780c */ /* 0x000fe20003f64270 */
[----:B------:R-:W-:Y:S01]  /*0730*/  BSSY.RECONVERGENT B1, `(.L_x_6) ;  /* 0x0000015000017945 */ /* 0x000fe20003800200 */
[C---:B------:R-:W-:Y:S01]  /*0740*/  ISETP.GE.AND P4, PT, R16.reuse, 0x1, PT ;  /* 0x000000011000780c */ /* 0x040fe20003f86270 */
[----:B------:R0:W3:Y:S01]  /*0750*/  LDS R18, [R10+-0x60] ;  /* 0xffffa0000a127984 */ /* 0x0000e20000000800 */
[----:B------:R-:W-:Y:S02]  /*0760*/  ISETP.GT.AND P0, PT, R16, -0x1, PT ;  /* 0xffffffff1000780c */ /* 0x000fe40003f04270 */
[C---:B------:R-:W-:Y:S01]  /*0770*/  ISETP.GE.AND P1, PT, R15.reuse, 0x1, PT ;  /* 0x000000010f00780c */ /* 0x040fe20003f26270 */
[----:B------:R0:W4:Y:S01]  /*0780*/  LDS R8, [R10+-0x48] ;  /* 0xffffb8000a087984 */ /* 0x0001220000000800 */
[----:B------:R-:W-:-:S05]  /*0790*/  ISETP.GT.AND P2, PT, R15, -0x1, PT ;  /* 0xffffffff0f00780c */ /* 0x000fca0003f44270 */
[----:B------:R-:W-:Y:S08]  /*07a0*/  @P3 BRA `(.L_x_7) ;  /* 0x0000000000343947 */ /* 0x000ff00003800000 */
[----:B------:R-:W5:Y:S04]  /*07b0*/  LDS R15, [R10+-0x124] ;  /* 0xfffedc000a0f7984 */ /* 0x000f680000000800 */
[----:B------:R-:W0:Y:S01]  /*07c0*/  LDS R16, [R12+-0x138] ;  /* 0xfffec8000c107984 */ /* 0x000e220000000800 */
[----:B-----5:R-:W-:-:S05]  /*07d0*/  IMAD.SHL.U32 R15, R15, 0x4, RZ ;  /* 0x000000040f0f7824 */ /* 0x020fca00078e00ff */
[C---:B------:R-:W-:Y:S02]  /*07e0*/  ISETP.EQ.AND P3, PT, R15.reuse, 0x4, PT ;  /* 0x000000040f00780c */ /* 0x040fe40003f62270 */
[C---:B------:R-:W-:Y:S02]  /*07f0*/  ISETP.EQ.AND P5, PT, R15.reuse, 0x8, PT ;  /* 0x000000080f00780c */ /* 0x040fe40003fa2270 */
[----:B------:R-:W-:-:S09]  /*0800*/  ISETP.EQ.AND P6, PT, R15, 0xc, PT ;  /* 0x0000000c0f00780c */ /* 0x000fd20003fc2270 */
[----:B------:R-:W-:Y:S02]  /*0810*/  @P3 MOV R15, R0 ;  /* 0x00000000000f3202 */ /* 0x000fe40000000f00 */
[----:B------:R-:W-:Y:S02]  /*0820*/  @P5 IMAD.MOV.U32 R15, RZ, RZ, R14 ;  /* 0x000000ffff0f5224 */ /* 0x000fe400078e000e */
[----:B------:R-:W-:-:S04]  /*0830*/  @P6 IMAD.MOV.U32 R15, RZ, RZ, R13 ;  /* 0x000000ffff0f6224 */ /* 0x000fc800078e000d */
[----:B0-----:R-:W-:-:S04]  /*0840*/  FADD R15, -R16, R15 ;  /* 0x0000000f100f7221 */ /* 0x001fc80000000100 */
[--C-:B------:R-:W-:Y:S01]  /*0850*/  @P3 IMAD.MOV.U32 R0, RZ, RZ, R15.reuse ;  /* 0x000000ffff003224 */ /* 0x100fe200078e000f */
[----:B------:R-:W-:Y:S01]  /*0860*/  @P5 MOV R14, R15 ;  /* 0x0000000f000e5202 */ /* 0x000fe20000000f00 */
[----:B------:R-:W-:-:S07]  /*0870*/  @P6 IMAD.MOV.U32 R13, RZ, RZ, R15 ;  /* 0x000000ffff0d6224 */ /* 0x000fce00078e000f */
.L_x_7:
[----:B------:R-:W-:Y:S05]  /*0880*/  BSYNC.RECONVERGENT B1 ;  /* 0x0000000000017941 */ /* 0x000fea0003800200 */
.L_x_6:
[----:B------:R-:W-:Y:S01]  /*0890*/  BSSY.RECONVERGENT B1, `(.L_x_8) ;  /* 0x0000010000017945 */ /* 0x000fe20003800200 */
[----:B------:R-:W-:-:S03]  /*08a0*/  ISETP.GE.AND P3, PT, R19, 0x1, PT ;  /* 0x000000011300780c */ /* 0x000fc60003f66270 */
[----:B------:R-:W-:Y:S10]  /*08b0*/  @!P4 BRA `(.L_x_9) ;  /* 0x000000000034c947 */ /* 0x000ff40003800000 */
[----:B------:R-:W5:Y:S04]  /*08c0*/  LDS R16, [R10+-0x10c] ;  /* 0xfffef4000a107984 */ /* 0x000f680000000800 */
[----:B------:R-:W0:Y:S01]  /*08d0*/  LDS R15, [R12+-0x12c] ;  /* 0xfffed4000c0f7984 */ /* 0x000e220000000800 */
[----:B-----5:R-:W-:-:S05]  /*08e0*/  IMAD.SHL.U32 R16, R16, 0x4, RZ ;  /* 0x0000000410107824 */ /* 0x020fca00078e00ff */
[C---:B------:R-:W-:Y:S02]  /*08f0*/  ISETP.EQ.AND P4, PT, R16.reuse, 0x4, PT ;  /* 0x000000041000780c */ /* 0x040fe40003f82270 */
[C---:B------:R-:W-:Y:S02]  /*0900*/  ISETP.EQ.AND P5, PT, R16.reuse, 0x8, PT ;  /* 0x000000081000780c */ /* 0x040fe40003fa2270 */
[----:B------:R-:W-:-:S09]  /*0910*/  ISETP.EQ.AND P6, PT, R16, 0xc, PT ;  /* 0x0000000c1000780c */ /* 0x000fd20003fc2270 */
[----:B------:R-:W-:Y:S02]  /*0920*/  @P4 IMAD.MOV.U32 R16, RZ, RZ, R0 ;  /* 0x000000ffff104224 */ /* 0x000fe400078e0000 */
[----:B------:R-:W-:Y:S02]  /*0930*/  @P5 MOV R16, R14 ;  /* 0x0000000e00105202 */ /* 0x000fe40000000f00 */
[----:B------:R-:W-:-:S04]  /*0940*/  @P6 IMAD.MOV.U32 R16, RZ, RZ, R13 ;  /* 0x000000ffff106224 */ /* 0x000fc800078e000d */
[----:B0-----:R-:W-:-:S04]  /*0950*/  FADD R15, R15, R16 ;  /* 0x000000100f0f7221 */ /* 0x001fc80000000000 */
[--C-:B------:R-:W-:Y:S01]  /*0960*/  @P4 IMAD.MOV.U32 R0, RZ, RZ, R15.reuse ;  /* 0x000000ffff004224 */ /* 0x100fe200078e000f */
[----:B------:R-:W-:Y:S01]  /*0970*/  @P6 MOV R13, R15 ;  /* 0x0000000f000d6202 */ /* 0x000fe20000000f00 */
[----:B------:R-:W-:-:S07]  /*0980*/  @P5 IMAD.MOV.U32 R14, RZ, RZ, R15 ;  /* 0x000000ffff0e5224 */ /* 0x000fce00078e000f */
.L_x_9:
[----:B------:R-:W-:Y:S05]  /*0990*/  BSYNC.RECONVERGENT B1 ;  /* 0x0000000000017941 */ /* 0x000fea0003800200 */
.L_x_8:
[----:B------:R-:W-:Y:S04]  /*09a0*/  BSSY.RECONVERGENT B1, `(.L_x_10) ;  /* 0x000000f000017945 */ /* 0x000fe80003800200 */
[----:B------:R-:W-:Y:S05]  /*09b0*/  @P0 BRA `(.L_x_11) ;  /* 0x0000000000340947 */ /* 0x000fea0003800000 */
[----:B------:R-:W5:Y:S04]  /*09c0*/  LDS R15, [R10+-0x10c] ;  /* 0xfffef4000a0f7984 */ /* 0x000f680000000800 */
[----:B------:R-:W0:Y:S01]  /*09d0*/  LDS R16, [R12+-0x12c] ;  /* 0xfffed4000c107984 */ /* 0x000e220000000800 */
[----:B-----5:R-:W-:-:S05]  /*09e0*/  IMAD.SHL.U32 R15, R15, 0x4, RZ ;  /* 0x000000040f0f7824 */ /* 0x020fca00078e00ff */
[C---:B------:R-:W-:Y:S02]  /*09f0*/  ISETP.EQ.AND P0, PT, R15.reuse, 0x4, PT ;  /* 0x000000040f00780c */ /* 0x040fe40003f02270 */
[C---:B------:R-:W-:Y:S02]  /*0a00*/  ISETP.EQ.AND P4, PT, R15.reuse, 0x8, PT ;  /* 0x000000080f00780c */ /* 0x040fe40003f82270 */
[----:B------:R-:W-:-:S09]  /*0a10*/  ISETP.EQ.AND P5, PT, R15, 0xc, PT ;  /* 0x0000000c0f00780c */ /* 0x000fd20003fa2270 */
[----:B------:R-:W-:Y:S02]  /*0a20*/  @P0 IMAD.MOV.U32 R15, RZ, RZ, R0 ;  /* 0x000000ffff0f0224 */ /* 0x000fe400078e0000 */
[----:B------:R-:W-:Y:S02]  /*0a30*/  @P4 IMAD.MOV.U32 R15, RZ, RZ, R14 ;  /* 0x000000ffff0f4224 */ /* 0x000fe400078e000e */
[----:B------:R-:W-:-:S05]  /*0a40*/  @P5 MOV R15, R13 ;  /* 0x0000000d000f5202 */ /* 0x000fca0000000f00 */
[----:B0-----:R-:W-:-:S04]  /*0a50*/  FADD R15, -R16, R15 ;  /* 0x0000000f100f7221 */ /* 0x001fc80000000100 */
[--C-:B------:R-:W-:Y:S02]  /*0a60*/  @P0 IMAD.MOV.U32 R0, RZ, RZ, R15.reuse ;  /* 0x000000ffff000224 */ /* 0x100fe400078e000f */
[--C-:B------:R-:W-:Y:S02]  /*0a70*/  @P4 IMAD.MOV.U32 R14, RZ, RZ, R15.reuse ;  /* 0x000000ffff0e4224 */ /* 0x100fe400078e000f */
[----:B------:R-:W-:-:S07]  /*0a80*/  @P5 IMAD.MOV.U32 R13, RZ, RZ, R15 ;  /* 0x000000ffff0d5224 */ /* 0x000fce00078e000f */
.L_x_11:
[----:B------:R-:W-:Y:S05]  /*0a90*/  BSYNC.RECONVERGENT B1 ;  /* 0x0000000000017941 */ /* 0x000fea0003800200 */
.L_x_10:
[----:B------:R-:W-:Y:S04]  /*0aa0*/  BSSY.RECONVERGENT B1, `(.L_x_12) ;  /* 0x000000f000017945 */ /* 0x000fe80003800200 */
[----:B------:R-:W-:Y:S05]  /*0ab0*/  @!P1 BRA `(.L_x_13) ;  /* 0x0000000000349947 */ /* 0x000fea0003800000 */
[----:B------:R-:W5:Y:S04]  /*0ac0*/  LDS R16, [R10+-0xf4] ;  /* 0xffff0c000a107984 */ /* 0x000f680000000800 */
[----:B------:R-:W0:Y:S01]  /*0ad0*/  LDS R15, [R12+-0x120] ;  /* 0xfffee0000c0f7984 */ /* 0x000e220000000800 */
[----:B-----5:R-:W-:-:S04]  /*0ae0*/  SHF.L.U32 R16, R16, 0x2, RZ ;  /* 0x0000000210107819 */ /* 0x020fc800000006ff */
[C---:B------:R-:W-:Y:S02]  /*0af0*/  ISETP.EQ.AND P0, PT, R16.reuse, 0x4, PT ;  /* 0x000000041000780c */ /* 0x040fe40003f02270 */
[C---:B------:R-:W-:Y:S02]  /*0b00*/  ISETP.EQ.AND P1, PT, R16.reuse, 0x8, PT ;  /* 0x000000081000780c */ /* 0x040fe40003f22270 */
[----:B------:R-:W-:-:S09]  /*0b10*/  ISETP.EQ.AND P4, PT, R16, 0xc, PT ;  /* 0x0000000c1000780c */ /* 0x000fd20003f82270 */
[----:B------:R-:W-:Y:S02]  /*0b20*/  @P0 IMAD.MOV.U32 R16, RZ, RZ, R0 ;  /* 0x000000ffff100224 */ /* 0x000fe400078e0000 */
[----:B------:R-:W-:Y:S02]  /*0b30*/  @P1 IMAD.MOV.U32 R16, RZ, RZ, R14 ;  /* 0x000000ffff101224 */ /* 0x000fe400078e000e */
[----:B------:R-:W-:-:S04]  /*0b40*/  @P4 IMAD.MOV.U32 R16, RZ, RZ, R13 ;  /* 0x000000ffff104224 */ /* 0x000fc800078e000d */
[----:B0-----:R-:W-:-:S04]  /*0b50*/  FADD R15, R15, R16 ;  /* 0x000000100f0f7221 */ /* 0x001fc80000000000 */
[--C-:B------:R-:W-:Y:S01]  /*0b60*/  @P1 IMAD.MOV.U32 R14, RZ, RZ, R15.reuse ;  /* 0x000000ffff0e1224 */ /* 0x100fe200078e000f */
[----:B------:R-:W-:Y:S01]  /*0b70*/  @P0 MOV R0, R15 ;  /* 0x0000000f00000202 */ /* 0x000fe20000000f00 */
[----:B------:R-:W-:-:S07]  /*0b80*/  @P4 IMAD.MOV.U32 R13, RZ, RZ, R15 ;  /* 0x000000ffff0d4224 */ /* 0x000fce00078e000f */
.L_x_13:
[----:B------:R-:W-:Y:S05]  /*0b90*/  BSYNC.RECONVERGENT B1 ;  /* 0x0000000000017941 */ /* 0x000fea0003800200 */
.L_x_12:
        /* <DEDUP_REMOVED lines=15> */
.L_x_15:
[----:B------:R-:W-:Y:S05]  /*0c90*/  BSYNC.RECONVERGENT B1 ;  /* 0x0000000000017941 */ /* 0x000fea0003800200 */
.L_x_14:
[----:B------:R-:W-:Y:S04]  /*0ca0*/  BSSY.RECONVERGENT B1, `(.L_x_16) ;  /* 0x000000f000017945 */ /* 0x000fe80003800200 */
[----:B------:R-:W-:Y:S05]  /*0cb0*/  @!P3 BRA `(.L_x_17) ;  /* 0x000000000034b947 */ /* 0x000fea0003800000 */
        /* <DEDUP_REMOVED lines=13> */
.L_x_17:
[----:B------:R-:W-:Y:S05]  /*0d90*/  BSYNC.RECONVERGENT B1 ;  /* 0x0000000000017941 */ /* 0x000fea0003800200 */
.L_x_16:
[----:B------:R0:W0:Y:S01]  /*0da0*/  LDS R25, [R10+-0x30] ;  /* 0xffffd0000a197984 */ /* 0x0000220000000800 */
[----:B------:R-:W-:Y:S01]  /*0db0*/  ISETP.GT.AND P3, PT, R19, -0x1, PT ;  /* 0xffffffff1300780c */ /* 0x000fe20003f64270 */
[----:B------:R-:W-:Y:S01]  /*0dc0*/  BSSY.RECONVERGENT B1, `(.L_x_18) ;  /* 0x0000015000017945 */ /* 0x000fe20003800200 */
[C---:B-1----:R-:W-:Y:S01]  /*0dd0*/  ISETP.GE.AND P4, PT, R20.reuse, 0x1, PT ;  /* 0x000000011400780c */ /* 0x042fe20003f86270 */
[----:B------:R1:W0:Y:S01]  /*0de0*/  LDS R15, [R10+-0x18] ;  /* 0xffffe8000a0f7984 */ /* 0x0002220000000800 */
[----:B------:R-:W-:Y:S02]  /*0df0*/  ISETP.GT.AND P0, PT, R20, -0x1, PT ;  /* 0xffffffff1400780c */ /* 0x000fe40003f04270 */
[C---:B------:R-:W-:Y:S01]  /*0e00*/  ISETP.GE.AND P1, PT, R22.reuse, 0x1, PT ;  /* 0x000000011600780c */ /* 0x040fe20003f26270 */
[----:B------:R1:W0:Y:S01]  /*0e10*/  LDS R16, [R10] ;  /* 0x000000000a107984 */ /* 0x0002220000000800 */
[----:B------:R-:W-:-:S05]  /*0e20*/  ISETP.GT.AND P2, PT, R22, -0x1, PT ;  /* 0xffffffff1600780c */ /* 0x000fca0003f44270 */
[----:B------:R-:W-:Y:S08]  /*0e30*/  @P3 BRA `(.L_x_19) ;  /* 0x0000000000343947 */ /* 0x000ff00003800000 */
[----:B------:R-:W5:Y:S04]  /*0e40*/  LDS R19, [R10+-0xdc] ;  /* 0xffff24000a137984 */ /* 0x000f680000000800 */
[----:B------:R-:W1:Y:S01]  /*0e50*/  LDS R20, [R12+-0x114] ;  /* 0xfffeec000c147984 */ /* 0x000e620000000800 */
[----:B-----5:R-:W-:-:S05]  /*0e60*/  IMAD.SHL.U32 R19, R19, 0x4, RZ ;  /* 0x0000000413137824 */ /* 0x020fca00078e00ff */
[C---:B------:R-:W-:Y:S02]  /*0e70*/  ISETP.EQ.AND P3, PT, R19.reuse, 0x4, PT ;  /* 0x000000041300780c */ /* 0x040fe40003f62270 */
[C---:B------:R-:W-:Y:S02]  /*0e80*/  ISETP.EQ.AND P5, PT, R19.reuse, 0x8, PT ;  /* 0x000000081300780c */ /* 0x040fe40003fa2270 */
[----:B------:R-:W-:-:S09]  /*0e90*/  ISETP.EQ.AND P6, PT, R19, 0xc, PT ;  /* 0x0000000c1300780c */ /* 0x000fd20003fc2270 */
[----:B------:R-:W-:Y:S02]  /*0ea0*/  @P3 IMAD.MOV.U32 R19, RZ, RZ, R0 ;  /* 0x000000ffff133224 */ /* 0x000fe400078e0000 */
[----:B------:R-:W-:Y:S02]  /*0eb0*/  @P5 IMAD.MOV.U32 R19, RZ, RZ, R14 ;  /* 0x000000ffff135224 */ /* 0x000fe400078e000e */
[----:B------:R-:W-:-:S05]  /*0ec0*/  @P6 MOV R19, R13 ;  /* 0x0000000d00136202 */ /* 0x000fca0000000f00 */
[----:B-1----:R-:W-:-:S04]  /*0ed0*/  FADD R19, -R20, R19 ;  /* 0x0000001314137221 */ /* 0x002fc80000000100 */
[--C-:B------:R-:W-:Y:S02]  /*0ee0*/  @P3 IMAD.MOV.U32 R0, RZ, RZ, R19.reuse ;  /* 0x000000ffff003224 */ /* 0x100fe400078e0013 */
[--C-:B------:R-:W-:Y:S02]  /*0ef0*/  @P5 IMAD.MOV.U32 R14, RZ, RZ, R19.reuse ;  /* 0x000000ffff0e5224 */ /* 0x100fe400078e0013 */
[----:B------:R-:W-:-:S07]  /*0f00*/  @P6 IMAD.MOV.U32 R13, RZ, RZ, R19 ;  /* 0x000000ffff0d6224 */ /* 0x000fce00078e0013 */
.L_x_19:
[----:B------:R-:W-:Y:S05]  /*0f10*/  BSYNC.RECONVERGENT B1 ;  /* 0x0000000000017941 */ /* 0x000fea0003800200 */
.L_x_18:
[----:B------:R-:W-:Y:S01]  /*0f20*/  BSSY.RECONVERGENT B1, `(.L_x_20) ;  /* 0x0000010000017945 */ /* 0x000fe20003800200 */
[----:B------:R-:W-:-:S03]  /*0f30*/  ISETP.GE.AND P3, PT, R17, 0x1, PT ;  /* 0x000000011100780c */ /* 0x000fc60003f66270 */
[----:B------:R-:W-:Y:S10]  /*0f40*/  @!P4 BRA `(.L_x_21) ;  /* 0x000000000034c947 */ /* 0x000ff40003800000 */
[----:B------:R-:W5:Y:S04]  /*0f50*/  LDS R20, [R10+-0xc4] ;  /* 0xffff3c000a147984 */ /* 0x000f680000000800 */
[----:B------:R-:W1:Y:S01]  /*0f60*/  LDS R19, [R12+-0x108] ;  /* 0xfffef8000c137984 */ /* 0x000e620000000800 */
[----:B-----5:R-:W-:-:S04]  /*0f70*/  SHF.L.U32 R20, R20, 0x2, RZ ;  /* 0x0000000214147819 */ /* 0x020fc800000006ff */
[C---:B------:R-:W-:Y:S02]  /*0f80*/  ISETP.EQ.AND P4, PT, R20.reuse, 0x4, PT ;  /* 0x000000041400780c */ /* 0x040fe40003f82270 */
[C---:B------:R-:W-:Y:S02]  /*0f90*/  ISETP.EQ.AND P5, PT, R20.reuse, 0x8, PT ;  /* 0x000000081400780c */ /* 0x040fe40003fa2270 */
[----:B------:R-:W-:-:S09]  /*0fa0*/  ISETP.EQ.AND P6, PT, R20, 0xc, PT ;  /* 0x0000000c1400780c */ /* 0x000fd20003fc2270 */
[----:B------:R-:W-:Y:S02]  /*0fb0*/  @P4 IMAD.MOV.U32 R20, RZ, RZ, R0 ;  /* 0x000000ffff144224 */ /* 0x000fe400078e0000 */
[----:B------:R-:W-:Y:S02]  /*0fc0*/  @P5 IMAD.MOV.U32 R20, RZ, RZ, R14 ;  /* 0x000000ffff145224 */ /* 0x000fe400078e000e */
[----:B------:R-:W-:-:S04]  /*0fd0*/  @P6 IMAD.MOV.U32 R20, RZ, RZ, R13 ;  /* 0x000000ffff146224 */ /* 0x000fc800078e000d */
[----:B-1----:R-:W-:-:S04]  /*0fe0*/  FADD R19, R19, R20 ;  /* 0x0000001413137221 */ /* 0x002fc80000000000 */
[--C-:B------:R-:W-:Y:S01]  /*0ff0*/  @P5 IMAD.MOV.U32 R14, RZ, RZ, R19.reuse ;  /* 0x000000ffff0e5224 */ /* 0x100fe200078e0013 */
[----:B------:R-:W-:Y:S01]  /*1000*/  @P4 MOV R0, R19 ;  /* 0x0000001300004202 */ /* 0x000fe20000000f00 */
[----:B------:R-:W-:-:S07]  /*1010*/  @P6 IMAD.MOV.U32 R13, RZ, RZ, R19 ;  /* 0x000000ffff0d6224 */ /* 0x000fce00078e0013 */
.L_x_21:
[----:B------:R-:W-:Y:S05]  /*1020*/  BSYNC.RECONVERGENT B1 ;  /* 0x0000000000017941 */ /* 0x000fea0003800200 */
.L_x_20:
        /* <DEDUP_REMOVED lines=15> */
.L_x_23:
[----:B------:R-:W-:Y:S05]  /*1120*/  BSYNC.RECONVERGENT B1 ;  /* 0x0000000000017941 */ /* 0x000fea0003800200 */
.L_x_22:
        /* <DEDUP_REMOVED lines=15> */
.L_x_25:
[----:B------:R-:W-:Y:S05]  /*1220*/  BSYNC.RECONVERGENT B1 ;  /* 0x0000000000017941 */ /* 0x000fea0003800200 */
.L_x_24:
        /* <DEDUP_REMOVED lines=15> */
.L_x_27:
[----:B------:R-:W-:Y:S05]  /*1320*/  BSYNC.RECONVERGENT B1 ;  /* 0x0000000000017941 */ /* 0x000fea0003800200 */
.L_x_26:
        /* <DEDUP_REMOVED lines=15> */
.L_x_29:
[----:B------:R-:W-:Y:S05]  /*1420*/  BSYNC.RECONVERGENT B1 ;  /* 0x0000000000017941 */ /* 0x000fea0003800200 */
.L_x_28:
[----:B------:R0:W0:Y:S01]  /*1430*/  LDS R22, [R10+0x18] ;  /* 0x000018000a167984 */ /* 0x0000220000000800 */
[----:B------:R-:W-:Y:S01]  /*1440*/  ISETP.GT.AND P3, PT, R17, -0x1, PT ;  /* 0xffffffff1100780c */ /* 0x000fe20003f64270 */
[----:B------:R-:W-:Y:S01]  /*1450*/  BSSY.RECONVERGENT B1, `(.L_x_30) ;  /* 0x0000015000017945 */ /* 0x000fe20003800200 */
[C---:B--2---:R-:W-:Y:S01]  /*1460*/  ISETP.GE.AND P4, PT, R26.reuse, 0x1, PT ;  /* 0x000000011a00780c */ /* 0x044fe20003f86270 */
[----:B------:R2:W0:Y:S01]  /*1470*/  LDS R20, [R10+0x30] ;  /* 0x000030000a147984 */ /* 0x0004220000000800 */
[----:B------:R-:W-:Y:S02]  /*1480*/  ISETP.GT.AND P0, PT, R26, -0x1, PT ;  /* 0xffffffff1a00780c */ /* 0x000fe40003f04270 */
[C---:B---3--:R-:W-:Y:S01]  /*1490*/  ISETP.GE.AND P1, PT, R18.reuse, 0x1, PT ;  /* 0x000000011200780c */ /* 0x048fe20003f26270 */
[----:B------:R2:W3:Y:S01]  /*14a0*/  LDS R19, [R10+0x48] ;  /* 0x000048000a137984 */ /* 0x0004e20000000800 */
        /* <DEDUP_REMOVED lines=8> */
[----:B------:R-:W-:Y:S02]  /*1530*/  @P3 MOV R17, R0 ;  /* 0x0000000000113202 */ /* 0x000fe40000000f00 */
[----:B------:R-:W-:Y:S02]  /*1540*/  @P5 IMAD.MOV.U32 R17, RZ, RZ, R14 ;  /* 0x000000ffff115224 */ /* 0x000fe400078e000e */
[----:B------:R-:W-:-:S04]  /*1550*/  @P6 IMAD.MOV.U32 R17, RZ, RZ, R13 ;  /* 0x000000ffff116224 */ /* 0x000fc800078e000d */
[----:B-1----:R-:W-:-:S04]  /*1560*/  FADD R17, -R18, R17 ;  /* 0x0000001112117221 */ /* 0x002fc80000000100 */
[--C-:B------:R-:W-:Y:S01]  /*1570*/  @P3 IMAD.MOV.U32 R0, RZ, RZ, R17.reuse ;  /* 0x000000ffff003224 */ /* 0x100fe200078e0011 */
[----:B------:R-:W-:Y:S01]  /*1580*/  @P5 MOV R14, R17 ;  /* 0x00000011000e5202 */ /* 0x000fe20000000f00 */
[----:B------:R-:W-:-:S07]  /*1590*/  @P6 IMAD.MOV.U32 R13, RZ, RZ, R17 ;  /* 0x000000ffff0d6224 */ /* 0x000fce00078e0011 */
.L_x_31:
[----:B------:R-:W-:Y:S05]  /*15a0*/  BSYNC.RECONVERGENT B1 ;  /* 0x0000000000017941 */ /* 0x000fea0003800200 */
.L_x_30:
[----:B------:R-:W-:Y:S01]  /*15b0*/  BSSY.RECONVERGENT B1, `(.L_x_32) ;  /* 0x0000010000017945 */ /* 0x000fe20003800200 */
[----:B----4-:R-:W-:-:S03]  /*15c0*/  ISETP.GE.AND P3, PT, R8, 0x1, PT ;  /* 0x000000010800780c */ /* 0x010fc60003f66270 */
[----:B------:R-:W-:Y:S10]  /*15d0*/  @!P4 BRA `(.L_x_33) ;  /* 0x000000000034c947 */ /* 0x000ff40003800000 */
[----:B------:R-:W4:Y:S04]  /*15e0*/  LDS R18, [R10+-0x7c] ;  /* 0xffff84000a127984 */ /* 0x000f280000000800 */
[----:B------:R-:W5:Y:S01]  /*15f0*/  LDS R17, [R12+-0x90] ;  /* 0xffff70000c117984 */ /* 0x000f620000000800 */
[----:B----4-:R-:W-:-:S05]  /*1600*/  IMAD.SHL.U32 R18, R18, 0x4, RZ ;  /* 0x0000000412127824 */ /* 0x010fca00078e00ff */
[C---:B------:R-:W-:Y:S02]  /*1610*/  ISETP.EQ.AND P4, PT, R18.reuse, 0x4, PT ;  /* 0x000000041200780c */ /* 0x040fe40003f82270 */
[C---:B------:R-:W-:Y:S02]  /*1620*/  ISETP.EQ.AND P5, PT, R18.reuse, 0x8, PT ;  /* 0x000000081200780c */ /* 0x040fe40003fa2270 */
[----:B------:R-:W-:-:S09]  /*1630*/  ISETP.EQ.AND P6, PT, R18, 0xc, PT ;  /* 0x0000000c1200780c */ /* 0x000fd20003fc2270 */
[----:B------:R-:W-:Y:S02]  /*1640*/  @P4 IMAD.MOV.U32 R18, RZ, RZ, R0 ;  /* 0x000000ffff124224 */ /* 0x000fe400078e0000 */
[----:B------:R-:W-:Y:S02]  /*1650*/  @P5 MOV R18, R14 ;  /* 0x0000000e00125202 */ /* 0x000fe40000000f00 */
[----:B------:R-:W-:-:S04]  /*1660*/  @P6 IMAD.MOV.U32 R18, RZ, RZ, R13 ;  /* 0x000000ffff126224 */ /* 0x000fc800078e000d */
[----:B-----5:R-:W-:-:S04]  /*1670*/  FADD R17, R17, R18 ;  /* 0x0000001211117221 */ /* 0x020fc80000000000 */
[--C-:B------:R-:W-:Y:S01]  /*1680*/  @P4 IMAD.MOV.U32 R0, RZ, RZ, R17.reuse ;  /* 0x000000ffff004224 */ /* 0x100fe200078e0011 */
[----:B------:R-:W-:Y:S01]  /*1690*/  @P6 MOV R13, R17 ;  /* 0x00000011000d6202 */ /* 0x000fe20000000f00 */
[----:B------:R-:W-:-:S07]  /*16a0*/  @P5 IMAD.MOV.U32 R14, RZ, RZ, R17 ;  /* 0x000000ffff0e5224 */ /* 0x000fce00078e0011 */
.L_x_33:
[----:B------:R-:W-:Y:S05]  /*16b0*/  BSYNC.RECONVERGENT B1 ;  /* 0x0000000000017941 */ /* 0x000fea0003800200 */
.L_x_32:
[----:B------:R-:W-:Y:S04]  /*16c0*/  BSSY.RECONVERGENT B1, `(.L_x_34) ;  /* 0x000000f000017945 */ /* 0x000fe80003800200 */
[----:B------:R-:W-:Y:S05]  /*16d0*/  @P0 BRA `(.L_x_35) ;  /* 0x0000000000340947 */ /* 0x000fea0003800000 */
[----:B------:R-:W4:Y:S04]  /*16e0*/  LDS R17, [R10+-0x7c] ;  /* 0xffff84000a117984 */ /* 0x000f280000000800 */
[----:B------:R-:W5:Y:S01]  /*16f0*/  LDS R18, [R12+-0x90] ;  /* 0xffff70000c127984 */ /* 0x000f620000000800 */
[----:B----4-:R-:W-:-:S05]  /*1700*/  IMAD.SHL.U32 R17, R17, 0x4, RZ ;  /* 0x0000000411117824 */ /* 0x010fca00078e00ff */
[C---:B------:R-:W-:Y:S02]  /*1710*/  ISETP.EQ.AND P0, PT, R17.reuse, 0x4, PT ;  /* 0x000000041100780c */ /* 0x040fe40003f02270 */
[C---:B------:R-:W-:Y:S02]  /*1720*/  ISETP.EQ.AND P4, PT, R17.reuse, 0x8, PT ;  /* 0x000000081100780c */ /* 0x040fe40003f82270 */
[----:B------:R-:W-:-:S09]  /*1730*/  ISETP.EQ.AND P5, PT, R17, 0xc, PT ;  /* 0x0000000c1100780c */ /* 0x000fd20003fa2270 */
[----:B------:R-:W-:Y:S02]  /*1740*/  @P0 IMAD.MOV.U32 R17, RZ, RZ, R0 ;  /* 0x000000ffff110224 */ /* 0x000fe400078e0000 */
[----:B------:R-:W-:Y:S02]  /*1750*/  @P4 IMAD.MOV.U32 R17, RZ, RZ, R14 ;  /* 0x000000ffff114224 */ /* 0x000fe400078e000e */
[----:B------:R-:W-:-:S05]  /*1760*/  @P5 MOV R17, R13 ;  /* 0x0000000d00115202 */ /* 0x000fca0000000f00 */
[----:B-----5:R-:W-:-:S04]  /*1770*/  FADD R17, -R18, R17 ;  /* 0x0000001112117221 */ /* 0x020fc80000000100 */
[--C-:B------:R-:W-:Y:S02]  /*1780*/  @P0 IMAD.MOV.U32 R0, RZ, RZ, R17.reuse ;  /* 0x000000ffff000224 */ /* 0x100fe400078e0011 */
[--C-:B------:R-:W-:Y:S02]  /*1790*/  @P4 IMAD.MOV.U32 R14, RZ, RZ, R17.reuse ;  /* 0x000000ffff0e4224 */ /* 0x100fe400078e0011 */
[----:B------:R-:W-:-:S07]  /*17a0*/  @P5 IMAD.MOV.U32 R13, RZ, RZ, R17 ;  /* 0x000000ffff0d5224 */ /* 0x000fce00078e0011 */
.L_x_35:
[----:B------:R-:W-:Y:S05]  /*17b0*/  BSYNC.RECONVERGENT B1 ;  /* 0x0000000000017941 */ /* 0x000fea0003800200 */
.L_x_34:
[----:B------:R-:W-:Y:S04]  /*17c0*/  BSSY.RECONVERGENT B1, `(.L_x_36) ;  /* 0x000000f000017945 */ /* 0x000fe80003800200 */
[----:B------:R-:W-:Y:S05]  /*17d0*/  @!P1 BRA `(.L_x_37) ;  /* 0x0000000000349947 */ /* 0x000fea0003800000 */
[----:B------:R-:W4:Y:S04]  /*17e0*/  LDS R18, [R10+-0x64] ;  /* 0xffff9c000a127984 */ /* 0x000f280000000800 */
[----:B------:R-:W5:Y:S01]  /*17f0*/  LDS R17, [R12+-0x84] ;  /* 0xffff7c000c117984 */ /* 0x000f620000000800 */
[----:B----4-:R-:W-:-:S04]  /*1800*/  SHF.L.U32 R18, R18, 0x2, RZ ;  /* 0x0000000212127819 */ /* 0x010fc800000006ff */
[C---:B------:R-:W-:Y:S02]  /*1810*/  ISETP.EQ.AND P0, PT, R18.reuse, 0x4, PT ;  /* 0x000000041200780c */ /* 0x040fe40003f02270 */
[C---:B------:R-:W-:Y:S02]  /*1820*/  ISETP.EQ.AND P1, PT, R18.reuse, 0x8, PT ;  /* 0x000000081200780c */ /* 0x040fe40003f22270 */
[----:B------:R-:W-:-:S09]  /*1830*/  ISETP.EQ.AND P4, PT, R18, 0xc, PT ;  /* 0x0000000c1200780c */ /* 0x000fd20003f82270 */
[----:B------:R-:W-:Y:S02]  /*1840*/  @P0 IMAD.MOV.U32 R18, RZ, RZ, R0 ;  /* 0x000000ffff120224 */ /* 0x000fe400078e0000 */
[----:B------:R-:W-:Y:S02]  /*1850*/  @P1 IMAD.MOV.U32 R18, RZ, RZ, R14 ;  /* 0x000000ffff121224 */ /* 0x000fe400078e000e */
[----:B------:R-:W-:-:S04]  /*1860*/  @P4 IMAD.MOV.U32 R18, RZ, RZ, R13 ;  /* 0x000000ffff124224 */ /* 0x000fc800078e000d */
[----:B-----5:R-:W-:-:S04]  /*1870*/  FADD R17, R17, R18 ;  /* 0x0000001211117221 */ /* 0x020fc80000000000 */
[--C-:B------:R-:W-:Y:S01]  /*1880*/  @P1 IMAD.MOV.U32 R14, RZ, RZ, R17.reuse ;  /* 0x000000ffff0e1224 */ /* 0x100fe200078e0011 */
[----:B------:R-:W-:Y:S01]  /*1890*/  @P0 MOV R0, R17 ;  /* 0x0000001100000202 */ /* 0x000fe20000000f00 */
[----:B------:R-:W-:-:S07]  /*18a0*/  @P4 IMAD.MOV.U32 R13, RZ, RZ, R17 ;  /* 0x000000ffff0d4224 */ /* 0x000fce00078e0011 */
.L_x_37:
[----:B------:R-:W-:Y:S05]  /*18b0*/  BSYNC.RECONVERGENT B1 ;  /* 0x0000000000017941 */ /* 0x000fea0003800200 */
.L_x_36:
        /* <DEDUP_REMOVED lines=8> */
[----:B------:R-:W-:Y:S02]  /*1940*/  @P0 MOV R17, R0 ;  /* 0x0000000000110202 */ /* 0x000fe40000000f00 */
[----:B------:R-:W-:Y:S02]  /*1950*/  @P1 IMAD.MOV.U32 R17, RZ, RZ, R14 ;  /* 0x000000ffff111224 */ /* 0x000fe400078e000e */
[----:B------:R-:W-:-:S04]  /*1960*/  @P2 IMAD.MOV.U32 R17, RZ, RZ, R13 ;  /* 0x000000ffff112224 */ /* 0x000fc800078e000d */
[----:B-----5:R-:W-:-:S04]  /*1970*/  FADD R17, -R18, R17 ;  /* 0x0000001112117221 */ /* 0x020fc80000000100 */
[--C-:B------:R-:W-:Y:S01]  /*1980*/  @P0 IMAD.MOV.U32 R0, RZ, RZ, R17.reuse ;  /* 0x000000ffff000224 */ /* 0x100fe200078e0011 */
[----:B------:R-:W-:Y:S01]  /*1990*/  @P1 MOV R14, R17 ;  /* 0x00000011000e1202 */ /* 0x000fe20000000f00 */
[----:B------:R-:W-:-:S07]  /*19a0*/  @P2 IMAD.MOV.U32 R13, RZ, RZ, R17 ;  /* 0x000000ffff0d2224 */ /* 0x000fce00078e0011 */
.L_x_39:
[----:B------:R-:W-:Y:S05]  /*19b0*/  BSYNC.RECONVERGENT B1 ;  /* 0x0000000000017941 */ /* 0x000fea0003800200 */
.L_x_38:
[----:B------:R-:W-:Y:S04]  /*19c0*/  BSSY.RECONVERGENT B1, `(.L_x_40) ;  /* 0x000000f000017945 */ /* 0x000fe80003800200 */
[----:B------:R-:W-:Y:S05]  /*19d0*/  @!P3 BRA `(.L_x_41) ;  /* 0x000000000034b947 */ /* 0x000fea0003800000 */
        /* <DEDUP_REMOVED lines=13> */
.L_x_41:
[----:B------:R-:W-:Y:S05]  /*1ab0*/  BSYNC.RECONVERGENT B1 ;  /* 0x0000000000017941 */ /* 0x000fea0003800200 */
.L_x_40:
[----:B------:R4:W1:Y:S01]  /*1ac0*/  LDS R26, [R10+0x60] ;  /* 0x000060000a1a7984 */ /* 0x0008620000000800 */
[----:B------:R-:W-:Y:S01]  /*1ad0*/  ISETP.GT.AND P3, PT, R8, -0x1, PT ;  /* 0xffffffff0800780c */ /* 0x000fe20003f64270 */
[----:B------:R-:W-:Y:S01]  /*1ae0*/  BSSY.RECONVERGENT B1, `(.L_x_42) ;  /* 0x0000015000017945 */ /* 0x000fe20003800200 */
[C---:B0-----:R-:W-:Y:S01]  /*1af0*/  ISETP.GE.AND P4, PT, R25.reuse, 0x1, PT ;  /* 0x000000011900780c */ /* 0x041fe20003f86270 */
[----:B------:R4:W0:Y:S01]  /*1b00*/  LDS R18, [R10+0x78] ;  /* 0x000078000a127984 */ /* 0x0008220000000800 */
[----:B------:R-:W-:Y:S02]  /*1b10*/  ISETP.GT.AND P0, PT, R25, -0x1, PT ;  /* 0xffffffff1900780c */ /* 0x000fe40003f04270 */
[C---:B------:R-:W-:Y:S01]  /*1b20*/  ISETP.GE.AND P1, PT, R15.reuse, 0x1, PT ;  /* 0x000000010f00780c */ /* 0x040fe20003f26270 */
[----:B------:R4:W0:Y:S01]  /*1b30*/  LDS R17, [R10+0x90] ;  /* 0x000090000a117984 */ /* 0x0008220000000800 */
[----:B------:R-:W-:-:S05]  /*1b40*/  ISETP.GT.AND P2, PT, R15, -0x1, PT ;  /* 0xffffffff0f00780c */ /* 0x000fca0003f44270 */
[----:B------:R-:W-:Y:S08]  /*1b50*/  @P3 BRA `(.L_x_43) ;  /* 0x0000000000343947 */ /* 0x000ff00003800000 */
[----:B------:R-:W5:Y:S04]  /*1b60*/  LDS R8, [R10+-0x4c] ;  /* 0xffffb4000a087984 */ /* 0x000f680000000800 */
[----:B------:R-:W2:Y:S01]  /*1b70*/  LDS R15, [R12+-0x78] ;  /* 0xffff88000c0f7984 */ /* 0x000ea20000000800 */
[----:B-----5:R-:W-:-:S05]  /*1b80*/  IMAD.SHL.U32 R8, R8, 0x4, RZ ;  /* 0x0000000408087824 */ /* 0x020fca00078e00ff */
[C---:B------:R-:W-:Y:S02]  /*1b90*/  ISETP.EQ.AND P3, PT, R8.reuse, 0x4, PT ;  /* 0x000000040800780c */ /* 0x040fe40003f62270 */
[C---:B------:R-:W-:Y:S02]  /*1ba0*/  ISETP.EQ.AND P5, PT, R8.reuse, 0x8, PT ;  /* 0x000000080800780c */ /* 0x040fe40003fa2270 */
[----:B------:R-:W-:-:S09]  /*1bb0*/  ISETP.EQ.AND P6, PT, R8, 0xc, PT ;  /* 0x0000000c0800780c */ /* 0x000fd20003fc2270 */
[----:B------:R-:W-:Y:S02]  /*1bc0*/  @P3 IMAD.MOV.U32 R8, RZ, RZ, R0 ;  /* 0x000000ffff083224 */ /* 0x000fe400078e0000 */
[----:B------:R-:W-:Y:S02]  /*1bd0*/  @P5 IMAD.MOV.U32 R8, RZ, RZ, R14 ;  /* 0x000000ffff085224 */ /* 0x000fe400078e000e */
[----:B------:R-:W-:-:S05]  /*1be0*/  @P6 MOV R8, R13 ;  /* 0x0000000d00086202 */ /* 0x000fca0000000f00 */
[----:B--2---:R-:W-:-:S04]  /*1bf0*/  FADD R8, -R15, R8 ;  /* 0x000000080f087221 */ /* 0x004fc80000000100 */
[--C-:B------:R-:W-:Y:S01]  /*1c00*/  @P3 IMAD.MOV.U32 R0, RZ, RZ, R8.reuse ;  /* 0x000000ffff003224 */ /* 0x100fe200078e0008 */
[----:B------:R-:W-:Y:S01]  /*1c10*/  @P6 MOV R13, R8 ;  /* 0x00000008000d6202 */ /* 0x000fe20000000f00 */
[----:B------:R-:W-:-:S07]  /*1c20*/  @P5 IMAD.MOV.U32 R14, RZ, RZ, R8 ;  /* 0x000000ffff0e5224 */ /* 0x000fce00078e0008 */
.L_x_43:
[----:B------:R-:W-:Y:S05]  /*1c30*/  BSYNC.RECONVERGENT B1 ;  /* 0x0000000000017941 */ /* 0x000fea0003800200 */
.L_x_42:
[----:B------:R-:W-:Y:S01]  /*1c40*/  BSSY.RECONVERGENT B1, `(.L_x_44) ;  /* 0x0000010000017945 */ /* 0x000fe20003800200 */
[----:B------:R-:W-:-:S03]  /*1c50*/  ISETP.GE.AND P3, PT, R16, 0x1, PT ;  /* 0x000000011000780c */ /* 0x000fc60003f66270 */
[----:B------:R-:W-:Y:S10]  /*1c60*/  @!P4 BRA `(.L_x_45) ;  /* 0x000000000034c947 */ /* 0x000ff40003800000 */
[----:B------:R-:W5:Y:S04]  /*1c70*/  LDS R15, [R10+-0x34] ;  /* 0xffffcc000a0f7984 */ /* 0x000f680000000800 */
[----:B------:R-:W1:Y:S01]  /*1c80*/  LDS R8, [R12+-0x18] ;  /* 0xffffe8000c087984 */ /* 0x000e620000000800 */
[----:B-----5:R-:W-:-:S05]  /*1c90*/  IMAD.SHL.U32 R15, R15, 0x4, RZ ;  /* 0x000000040f0f7824 */ /* 0x020fca00078e00ff */
[C---:B------:R-:W-:Y:S02]  /*1ca0*/  ISETP.EQ.AND P4, PT, R15.reuse, 0x4, PT ;  /* 0x000000040f00780c */ /* 0x040fe40003f82270 */
[C---:B------:R-:W-:Y:S02]  /*1cb0*/  ISETP.EQ.AND P5, PT, R15.reuse, 0x8, PT ;  /* 0x000000080f00780c */ /* 0x040fe40003fa2270 */
[----:B------:R-:W-:-:S09]  /*1cc0*/  ISETP.EQ.AND P6, PT, R15, 0xc, PT ;  /* 0x0000000c0f00780c */ /* 0x000fd20003fc2270 */
[----:B------:R-:W-:Y:S02]  /*1cd0*/  @P4 IMAD.MOV.U32 R15, RZ, RZ, R0 ;  /* 0x000000ffff0f4224 */ /* 0x000fe400078e0000 */
[----:B------:R-:W-:Y:S02]  /*1ce0*/  @P5 MOV R15, R14 ;  /* 0x0000000e000f5202 */ /* 0x000fe40000000f00 */
[----:B------:R-:W-:-:S04]  /*1cf0*/  @P6 IMAD.MOV.U32 R15, RZ, RZ, R13 ;  /* 0x000000ffff0f6224 */ /* 0x000fc800078e000d */
[----:B-1----:R-:W-:-:S04]  /*1d00*/  FADD R8, R8, R15 ;  /* 0x0000000f08087221 */ /* 0x002fc80000000000 */
[--C-:B------:R-:W-:Y:S01]  /*1d10*/  @P4 IMAD.MOV.U32 R0, RZ, RZ, R8.reuse ;  /* 0x000000ffff004224 */ /* 0x100fe200078e0008 */
[----:B------:R-:W-:Y:S01]  /*1d20*/  @P5 MOV R14, R8 ;  /* 0x00000008000e5202 */ /* 0x000fe20000000f00 */
[----:B------:R-:W-:-:S07]  /*1d30*/  @P6 IMAD.MOV.U32 R13, RZ, RZ, R8 ;  /* 0x000000ffff0d6224 */ /* 0x000fce00078e0008 */
.L_x_45:
[----:B------:R-:W-:Y:S05]  /*1d40*/  BSYNC.RECONVERGENT B1 ;  /* 0x0000000000017941 */ /* 0x000fea0003800200 */
.L_x_44:
        /* <DEDUP_REMOVED lines=15> */
.L_x_47:
[----:B------:R-:W-:Y:S05]  /*1e40*/  BSYNC.RECONVERGENT B1 ;  /* 0x0000000000017941 */ /* 0x000fea0003800200 */
.L_x_46:
        /* <DEDUP_REMOVED lines=10> */
[----:B------:R-:W-:-:S05]  /*1ef0*/  @P4 MOV R15, R13 ;  /* 0x0000000d000f4202 */ /* 0x000fca0000000f00 */
[----:B0-----:R-:W-:-:S04]  /*1f00*/  FADD R8, R8, R15 ;  /* 0x0000000f08087221 */ /* 0x001fc80000000000 */
[--C-:B------:R-:W-:Y:S01]  /*1f10*/  @P0 IMAD.MOV.U32 R0, RZ, RZ, R8.reuse ;  /* 0x000000ffff000224 */ /* 0x100fe200078e0008 */
[----:B------:R-:W-:Y:S01]  /*1f20*/  @P4 MOV R13, R8 ;  /* 0x00000008000d4202 */ /* 0x000fe20000000f00 */
[----:B------:R-:W-:-:S07]  /*1f30*/  @P1 IMAD.MOV.U32 R14, RZ, RZ, R8 ;  /* 0x000000ffff0e1224 */ /* 0x000fce00078e0008 */
.L_x_49:
[----:B------:R-:W-:Y:S05]  /*1f40*/  BSYNC.RECONVERGENT B1 ;  /* 0x0000000000017941 */ /* 0x000fea0003800200 */
.L_x_48:
        /* <DEDUP_REMOVED lines=11> */
[----:B0-----:R-:W-:-:S04]  /*2000*/  FADD R8, -R15, R8 ;  /* 0x000000080f087221 */ /* 0x001fc80000000100 */
[--C-:B------:R-:W-:Y:S01]  /*2010*/  @P0 IMAD.MOV.U32 R0, RZ, RZ, R8.reuse ;  /* 0x000000ffff000224 */ /* 0x100fe200078e0008 */
[----:B------:R-:W-:Y:S01]  /*2020*/  @P1 MOV R14, R8 ;  /* 0x00000008000e1202 */ /* 0x000fe20000000f00 */
[----:B------:R-:W-:-:S07]  /*2030*/  @P2 IMAD.MOV.U32 R13, RZ, RZ, R8 ;  /* 0x000000ffff0d2224 */ /* 0x000fce00078e0008 */
.L_x_51:
[----:B------:R-:W-:Y:S05]  /*2040*/  BSYNC.RECONVERGENT B1 ;  /* 0x0000000000017941 */ /* 0x000fea0003800200 */
.L_x_50:
[----:B------:R-:W-:Y:S04]  /*2050*/  BSSY.RECONVERGENT B1, `(.L_x_52) ;  /* 0x000000f000017945 */ /* 0x000fe80003800200 */
[----:B------:R-:W-:Y:S05]  /*2060*/  @!P3 BRA `(.L_x_53) ;  /* 0x000000000034b947 */ /* 0x000fea0003800000 */
[----:B------:R-:W5:Y:S04]  /*2070*/  LDS R15, [R10+-0x4] ;  /* 0xfffffc000a0f7984 */ /* 0x000f680000000800 */
[----:B------:R-:W0:Y:S01]  /*2080*/  LDS R8, [R12] ;  /* 0x000000000c087984 */ /* 0x000e220000000800 */
[----:B-----5:R-:W-:-:S05]  /*2090*/  IMAD.SHL.U32 R15, R15, 0x4, RZ ;  /* 0x000000040f0f7824 */ /* 0x020fca00078e00ff */
[C---:B------:R-:W-:Y:S02]  /*20a0*/  ISETP.EQ.AND P0, PT, R15.reuse, 0x4, PT ;  /* 0x000000040f00780c */ /* 0x040fe40003f02270 */
[C---:B------:R-:W-:Y:S02]  /*20b0*/  ISETP.EQ.AND P1, PT, R15.reuse, 0x8, PT ;  /* 0x000000080f00780c */ /* 0x040fe40003f22270 */
[----:B------:R-:W-:-:S09]  /*20c0*/  ISETP.EQ.AND P2, PT, R15, 0xc, PT ;  /* 0x0000000c0f00780c */ /* 0x000fd20003f42270 */
[----:B------:R-:W-:Y:S02]  /*20d0*/  @P0 MOV R15, R0 ;  /* 0x00000000000f0202 */ /* 0x000fe40000000f00 */
[----:B------:R-:W-:Y:S02]  /*20e0*/  @P1 IMAD.MOV.U32 R15, RZ, RZ, R14 ;  /* 0x000000ffff0f1224 */ /* 0x000fe400078e000e */
[----:B------:R-:W-:-:S04]  /*20f0*/  @P2 IMAD.MOV.U32 R15, RZ, RZ, R13 ;  /* 0x000000ffff0f2224 */ /* 0x000fc800078e000d */
[----:B0-----:R-:W-:-:S04]  /*2100*/  FADD R8, R8, R15 ;  /* 0x0000000f08087221 */ /* 0x001fc80000000000 */
[--C-:B------:R-:W-:Y:S01]  /*2110*/  @P1 IMAD.MOV.U32 R14, RZ, RZ, R8.reuse ;  /* 0x000000ffff0e1224 */ /* 0x100fe200078e0008 */
[----:B------:R-:W-:Y:S01]  /*2120*/  @P0 MOV R0, R8 ;  /* 0x0000000800000202 */ /* 0x000fe20000000f00 */
[----:B------:R-:W-:-:S07]  /*2130*/  @P2 IMAD.MOV.U32 R13, RZ, RZ, R8 ;  /* 0x000000ffff0d2224 */ /* 0x000fce00078e0008 */
.L_x_53:
[----:B------:R-:W-:Y:S05]  /*2140*/  BSYNC.RECONVERGENT B1 ;  /* 0x0000000000017941 */ /* 0x000fea0003800200 */
.L_x_52:
[----:B------:R0:W0:Y:S01]  /*2150*/  LDS R25, [R10+0xa8] ;  /* 0x0000a8000a197984 */ /* 0x0000220000000800 */
[----:B------:R-:W-:Y:S01]  /*2160*/  ISETP.GT.AND P3, PT, R16, -0x1, PT ;  /* 0xffffffff1000780c */ /* 0x000fe20003f64270 */
[----:B------:R-:W-:Y:S01]  /*2170*/  BSSY.RECONVERGENT B1, `(.L_x_54) ;  /* 0x0000015000017945 */ /* 0x000fe20003800200 */
[C---:B------:R-:W-:Y:S01]  /*2180*/  ISETP.GE.AND P4, PT, R22.reuse, 0x1, PT ;  /* 0x000000011600780c */ /* 0x040fe20003f86270 */
[----:B------:R0:W0:Y:S01]  /*2190*/  LDS R8, [R10+0xc0] ;  /* 0x0000c0000a087984 */ /* 0x0000220000000800 */
[----:B------:R-:W-:Y:S02]  /*21a0*/  ISETP.GT.AND P0, PT, R22, -0x1, PT ;  /* 0xffffffff1600780c */ /* 0x000fe40003f04270 */
[C---:B------:R-:W-:Y:S01]  /*21b0*/  ISETP.GE.AND P1, PT, R20.reuse, 0x1, PT ;  /* 0x000000011400780c */ /* 0x040fe20003f26270 */
[----:B------:R0:W0:Y:S01]  /*21c0*/  LDS R15, [R10+0xd8] ;  /* 0x0000d8000a0f7984 */ /* 0x0000220000000800 */
[----:B------:R-:W-:-:S05]  /*21d0*/  ISETP.GT.AND P2, PT, R20, -0x1, PT ;  /* 0xffffffff1400780c */ /* 0x000fca0003f44270 */
[----:B------:R-:W-:Y:S08]  /*21e0*/  @P3 BRA `(.L_x_55) ;  /* 0x0000000000343947 */ /* 0x000ff00003800000 */
[----:B------:R-:W5:Y:S04]  /*21f0*/  LDS R16, [R10+-0x4] ;  /* 0xfffffc000a107984 */ /* 0x000f680000000800 */
[----:B------:R-:W1:Y:S01]  /*2200*/  LDS R27, [R12] ;  /* 0x000000000c1b7984 */ /* 0x000e620000000800 */
[----:B-----5:R-:W-:-:S04]  /*2210*/  SHF.L.U32 R16, R16, 0x2, RZ ;  /* 0x0000000210107819 */ /* 0x020fc800000006ff */
[C---:B------:R-:W-:Y:S02]  /*2220*/  ISETP.EQ.AND P3, PT, R16.reuse, 0x4, PT ;  /* 0x000000041000780c */ /* 0x040fe40003f62270 */
[C---:B------:R-:W-:Y:S02]  /*2230*/  ISETP.EQ.AND P5, PT, R16.reuse, 0x8, PT ;  /* 0x000000081000780c */ /* 0x040fe40003fa2270 */
[----:B------:R-:W-:-:S09]  /*2240*/  ISETP.EQ.AND P6, PT, R16, 0xc, PT ;  /* 0x0000000c1000780c */ /* 0x000fd20003fc2270 */
[----:B------:R-:W-:Y:S02]  /*2250*/  @P3 IMAD.MOV.U32 R16, RZ, RZ, R0 ;  /* 0x000000ffff103224 */ /* 0x000fe400078e0000 */
[----:B------:R-:W-:Y:S02]  /*2260*/  @P5 IMAD.MOV.U32 R16, RZ, RZ, R14 ;  /* 0x000000ffff105224 */ /* 0x000fe400078e000e */
[----:B------:R-:W-:-:S05]  /*2270*/  @P6 MOV R16, R13 ;  /* 0x0000000d00106202 */ /* 0x000fca0000000f00 */
[----:B-1----:R-:W-:-:S04]  /*2280*/  FADD R16, -R27, R16 ;  /* 0x000000101b107221 */ /* 0x002fc80000000100 */
[--C-:B------:R-:W-:Y:S01]  /*2290*/  @P3 IMAD.MOV.U32 R0, RZ, RZ, R16.reuse ;  /* 0x000000ffff003224 */ /* 0x100fe200078e0010 */
[----:B------:R-:W-:Y:S01]  /*22a0*/  @P6 MOV R13, R16 ;  /* 0x00000010000d6202 */ /* 0x000fe20000000f00 */
[----:B------:R-:W-:-:S07]  /*22b0*/  @P5 IMAD.MOV.U32 R14, RZ, RZ, R16 ;  /* 0x000000ffff0e5224 */ /* 0x000fce00078e0010 */
.L_x_55:
[----:B------:R-:W-:Y:S05]  /*22c0*/  BSYNC.RECONVERGENT B1 ;  /* 0x0000000000017941 */ /* 0x000fea0003800200 */
.L_x_54:
[----:B------:R-:W-:Y:S01]  /*22d0*/  BSSY.RECONVERGENT B1, `(.L_x_56) ;  /* 0x0000010000017945 */ /* 0x000fe20003800200 */
[----:B---3--:R-:W-:-:S03]  /*22e0*/  ISETP.GE.AND P3, PT, R19, 0x1, PT ;  /* 0x000000011300780c */ /* 0x008fc60003f66270 */
[----:B------:R-:W-:Y:S10]  /*22f0*/  @!P4 BRA `(.L_x_57) ;  /* 0x000000000034c947 */ /* 0x000ff40003800000 */
[----:B------:R-:W3:Y:S04]  /*2300*/  LDS R20, [R10+0x14] ;  /* 0x000014000a147984 */ /* 0x000ee80000000800 */
[----:B------:R-:W5:Y:S01]  /*2310*/  LDS R16, [R12+0xc] ;  /* 0x00000c000c107984 */ /* 0x000f620000000800 */
[----:B---3--:R-:W-:-:S05]  /*2320*/  IMAD.SHL.U32 R20, R20, 0x4, RZ ;  /* 0x0000000414147824 */ /* 0x008fca00078e00ff */
        /* <DEDUP_REMOVED lines=10> */
.L_x_57:
[----:B------:R-:W-:Y:S05]  /*23d0*/  BSYNC.RECONVERGENT B1 ;  /* 0x0000000000017941 */ /* 0x000fea0003800200 */
.L_x_56:
[----:B------:R-:W-:Y:S04]  /*23e0*/  BSSY.RECONVERGENT B1, `(.L_x_58) ;  /* 0x000000f000017945 */ /* 0x000fe80003800200 */
[----:B------:R-:W-:Y:S05]  /*23f0*/  @P0 BRA `(.L_x_59) ;  /* 0x0000000000340947 */ /* 0x000fea0003800000 */
[----:B------:R-:W3:Y:S04]  /*2400*/  LDS R16, [R10+0x14] ;  /* 0x000014000a107984 */ /* 0x000ee80000000800 */
[----:B------:R-:W5:Y:S01]  /*2410*/  LDS R27, [R12+0xc] ;  /* 0x00000c000c1b7984 */ /* 0x000f620000000800 */
[----:B---3--:R-:W-:-:S05]  /*2420*/  IMAD.SHL.U32 R16, R16, 0x4, RZ ;  /* 0x0000000410107824 */ /* 0x008fca00078e00ff */
        /* <DEDUP_REMOVED lines=10> */
.L_x_59:
[----:B------:R-:W-:Y:S05]  /*24d0*/  BSYNC.RECONVERGENT B1 ;  /* 0x0000000000017941 */ /* 0x000fea0003800200 */
.L_x_58:
[----:B------:R-:W-:Y:S04]  /*24e0*/  BSSY.RECONVERGENT B1, `(.L_x_60) ;  /* 0x000000f000017945 */ /* 0x000fe80003800200 */
[----:B------:R-:W-:Y:S05]  /*24f0*/  @!P1 BRA `(.L_x_61) ;  /* 0x0000000000349947 */ /* 0x000fea0003800000 */
[----:B------:R-:W3:Y:S04]  /*2500*/  LDS R20, [R10+0x2c] ;  /* 0x00002c000a147984 */ /* 0x000ee80000000800 */
[----:B------:R-:W5:Y:S01]  /*2510*/  LDS R16, [R12+0x18] ;  /* 0x000018000c107984 */ /* 0x000f620000000800 */
[----:B---3--:R-:W-:-:S04]  /*2520*/  SHF.L.U32 R20, R20, 0x2, RZ ;  /* 0x0000000214147819 */ /* 0x008fc800000006ff */
[C---:B------:R-:W-:Y:S02]  /*2530*/  ISETP.EQ.AND P0, PT, R20.reuse, 0x4, PT ;  /* 0x000000041400780c */ /* 0x040fe40003f02270 */
[C---:B------:R-:W-:Y:S02]  /*2540*/  ISETP.EQ.AND P1, PT, R20.reuse, 0x8, PT ;  /* 0x000000081400780c */ /* 0x040fe40003f22270 */
[----:B------:R-:W-:-:S09]  /*2550*/  ISETP.EQ.AND P4, PT, R20, 0xc, PT ;  /* 0x0000000c1400780c */ /* 0x000fd20003f82270 */
[----:B------:R-:W-:Y:S02]  /*2560*/  @P0 IMAD.MOV.U32 R27, RZ, RZ, R0 ;  /* 0x000000ffff1b0224 */ /* 0x000fe400078e0000 */
[----:B------:R-:W-:Y:S02]  /*2570*/  @P1 IMAD.MOV.U32 R27, RZ, RZ, R14 ;  /* 0x000000ffff1b1224 */ /* 0x000fe400078e000e */
[----:B------:R-:W-:-:S05]  /*2580*/  @P4 MOV R27, R13 ;  /* 0x0000000d001b4202 */ /* 0x000fca0000000f00 */
[----:B-----5:R-:W-:-:S04]  /*2590*/  FADD R16, R16, R27 ;  /* 0x0000001b10107221 */ /* 0x020fc80000000000 */
[--C-:B------:R-:W-:Y:S01]  /*25a0*/  @P0 IMAD.MOV.U32 R0, RZ, RZ, R16.reuse ;  /* 0x000000ffff000224 */ /* 0x100fe200078e0010 */
[----:B------:R-:W-:Y:S01]  /*25b0*/  @P4 MOV R13, R16 ;  /* 0x00000010000d4202 */ /* 0x000fe20000000f00 */
[----:B------:R-:W-:-:S07]  /*25c0*/  @P1 IMAD.MOV.U32 R14, RZ, RZ, R16 ;  /* 0x000000ffff0e1224 */ /* 0x000fce00078e0010 */
.L_x_61:
[----:B------:R-:W-:Y:S05]  /*25d0*/  BSYNC.RECONVERGENT B1 ;  /* 0x0000000000017941 */ /* 0x000fea0003800200 */
.L_x_60:
        /* <DEDUP_REMOVED lines=11> */
[----:B-----5:R-:W-:-:S04]  /*2690*/  FADD R16, -R27, R16 ;  /* 0x000000101b107221 */ /* 0x020fc80000000100 */
[--C-:B------:R-:W-:Y:S01]  /*26a0*/  @P0 IMAD.MOV.U32 R0, RZ, RZ, R16.reuse ;  /* 0x000000ffff000224 */ /* 0x100fe200078e0010 */
[----:B------:R-:W-:Y:S01]  /*26b0*/  @P1 MOV R14, R16 ;  /* 0x00000010000e1202 */ /* 0x000fe20000000f00 */
[----:B------:R-:W-:-:S07]  /*26c0*/  @P2 IMAD.MOV.U32 R13, RZ, RZ, R16 ;  /* 0x000000ffff0d2224 */ /* 0x000fce00078e0010 */
.L_x_63:
[----:B------:R-:W-:Y:S05]  /*26d0*/  BSYNC.RECONVERGENT B1 ;  /* 0x0000000000017941 */ /* 0x000fea0003800200 */
.L_x_62:
[----:B------:R-:W-:Y:S04]  /*26e0*/  BSSY.RECONVERGENT B1, `(.L_x_64) ;  /* 0x000000f000017945 */ /* 0x000fe80003800200 */
[----:B------:R-:W-:Y:S05]  /*26f0*/  @!P3 BRA `(.L_x_65) ;  /* 0x000000000034b947 */ /* 0x000fea0003800000 */
        /* <DEDUP_REMOVED lines=9> */
[----:B-----5:R-:W-:-:S04]  /*2790*/  FADD R16, R16, R27 ;  /* 0x0000001b10107221 */ /* 0x020fc80000000000 */
[--C-:B------:R-:W-:Y:S01]  /*27a0*/  @P1 IMAD.MOV.U32 R14, RZ, RZ, R16.reuse ;  /* 0x000000ffff0e1224 */ /* 0x100fe200078e0010 */
[----:B------:R-:W-:Y:S01]  /*27b0*/  @P0 MOV R0, R16 ;  /* 0x0000001000000202 */ /* 0x000fe20000000f00 */
[----:B------:R-:W-:-:S07]  /*27c0*/  @P2 IMAD.MOV.U32 R13, RZ, RZ, R16 ;  /* 0x000000ffff0d2224 */ /* 0x000fce00078e0010 */
.L_x_65:
[----:B------:R-:W-:Y:S05]  /*27d0*/  BSYNC.RECONVERGENT B1 ;  /* 0x0000000000017941 */ /* 0x000fea0003800200 */
.L_x_64:
[----:B------:R3:W2:Y:S01]  /*27e0*/  LDS R22, [R10+0xf0] ;  /* 0x0000f0000a167984 */ /* 0x0006a20000000800 */
[----:B------:R-:W-:Y:S01]  /*27f0*/  ISETP.GT.AND P2, PT, R19, -0x1, PT ;  /* 0xffffffff1300780c */ /* 0x000fe20003f44270 */
[----:B------:R-:W-:Y:S01]  /*2800*/  BSSY.RECONVERGENT B1, `(.L_x_66) ;  /* 0x0000015000017945 */ /* 0x000fe20003800200 */
[C---:B-1----:R-:W-:Y:S01]  /*2810*/  ISETP.GE.AND P0, PT, R26.reuse, 0x1, PT ;  /* 0x000000011a00780c */ /* 0x042fe20003f06270 */
[----:B------:R3:W1:Y:S01]  /*2820*/  LDS R16, [R10+0x108] ;  /* 0x000108000a107984 */ /* 0x0006620000000800 */
[----:B------:R-:W-:Y:S02]  /*2830*/  ISETP.GT.AND P1, PT, R26, -0x1, PT ;  /* 0xffffffff1a00780c */ /* 0x000fe40003f24270 */
[C---:B0-----:R-:W-:Y:S01]  /*2840*/  ISETP.GE.AND P4, PT, R18.reuse, 0x1, PT ;  /* 0x000000011200780c */ /* 0x041fe20003f86270 */
[----:B------:R3:W0:Y:S01]  /*2850*/  LDS R20, [R10+0x120] ;  /* 0x000120000a147984 */ /* 0x0006220000000800 */
[----:B------:R-:W-:-:S05]  /*2860*/  ISETP.GT.AND P3, PT, R18, -0x1, PT ;  /* 0xffffffff1200780c */ /* 0x000fca0003f64270 */
[----:B------:R-:W-:Y:S08]  /*2870*/  @P2 BRA `(.L_x_67) ;  /* 0x0000000000342947 */ /* 0x000ff00003800000 */
[----:B------:R-:W5:Y:S04]  /*2880*/  LDS R18, [R10+0x44] ;  /* 0x000044000a127984 */ /* 0x000f680000000800 */
[----:B------:R-:W3:Y:S01]  /*2890*/  LDS R19, [R12+0x78] ;  /* 0x000078000c137984 */ /* 0x000ee20000000800 */
[----:B-----5:R-:W-:-:S04]  /*28a0*/  SHF.L.U32 R18, R18, 0x2, RZ ;  /* 0x0000000212127819 */ /* 0x020fc800000006ff */
[C---:B------:R-:W-:Y:S02]  /*28b0*/  ISETP.EQ.AND P2, PT, R18.reuse, 0x4, PT ;  /* 0x000000041200780c */ /* 0x040fe40003f42270 */
[C---:B------:R-:W-:Y:S02]  /*28c0*/  ISETP.EQ.AND P5, PT, R18.reuse, 0x8, PT ;  /* 0x000000081200780c */ /* 0x040fe40003fa2270 */
[----:B------:R-:W-:-:S09]  /*28d0*/  ISETP.EQ.AND P6, PT, R18, 0xc, PT ;  /* 0x0000000c1200780c */ /* 0x000fd20003fc2270 */
[----:B------:R-:W-:Y:S02]  /*28e0*/  @P2 IMAD.MOV.U32 R18, RZ, RZ, R0 ;  /* 0x000000ffff122224 */ /* 0x000fe400078e0000 */
[----:B------:R-:W-:Y:S02]  /*28f0*/  @P5 IMAD.MOV.U32 R18, RZ, RZ, R14 ;  /* 0x000000ffff125224 */ /* 0x000fe400078e000e */
[----:B------:R-:W-:-:S05]  /*2900*/  @P6 MOV R18, R13 ;  /* 0x0000000d00126202 */ /* 0x000fca0000000f00 */
[----:B---3--:R-:W-:-:S04]  /*2910*/  FADD R18, -R19, R18 ;  /* 0x0000001213127221 */ /* 0x008fc80000000100 */
[--C-:B------:R-:W-:Y:S01]  /*2920*/  @P2 IMAD.MOV.U32 R0, RZ, RZ, R18.reuse ;  /* 0x000000ffff002224 */ /* 0x100fe200078e0012 */
[----:B------:R-:W-:Y:S01]  /*2930*/  @P6 MOV R13, R18 ;  /* 0x00000012000d6202 */ /* 0x000fe20000000f00 */
[----:B------:R-:W-:-:S07]  /*2940*/  @P5 IMAD.MOV.U32 R14, RZ, RZ, R18 ;  /* 0x000000ffff0e5224 */ /* 0x000fce00078e0012 */
.L_x_67:
[----:B------:R-:W-:Y:S05]  /*2950*/  BSYNC.RECONVERGENT B1 ;  /* 0x0000000000017941 */ /* 0x000fea0003800200 */
.L_x_66:
[----:B------:R-:W-:Y:S01]  /*2960*/  BSSY.RECONVERGENT B1, `(.L_x_68) ;  /* 0x0000010000017945 */ /* 0x000fe20003800200 */
[----:B------:R-:W-:-:S03]  /*2970*/  ISETP.GE.AND P2, PT, R17, 0x1, PT ;  /* 0x000000011100780c */ /* 0x000fc60003f46270 */
[----:B------:R-:W-:Y:S10]  /*2980*/  @!P0 BRA `(.L_x_69) ;  /* 0x0000000000348947 */ /* 0x000ff40003800000 */
[----:B------:R-:W5:Y:S04]  /*2990*/  LDS R19, [R10+0x5c] ;  /* 0x00005c000a137984 */ /* 0x000f680000000800 */
[----:B------:R-:W2:Y:S01]  /*29a0*/  LDS R18, [R12+0x84] ;  /* 0x000084000c127984 */ /* 0x000ea20000000800 */
[----:B-----5:R-:W-:-:S05]  /*29b0*/  IMAD.SHL.U32 R19, R19, 0x4, RZ ;  /* 0x0000000413137824 */ /* 0x020fca00078e00ff */
[C---:B------:R-:W-:Y:S02]  /*29c0*/  ISETP.EQ.AND P0, PT, R19.reuse, 0x4, PT ;  /* 0x000000041300780c */ /* 0x040fe40003f02270 */
[C---:B------:R-:W-:Y:S02]  /*29d0*/  ISETP.EQ.AND P5, PT, R19.reuse, 0x8, PT ;  /* 0x000000081300780c */ /* 0x040fe40003fa2270 */
[----:B------:R-:W-:-:S09]  /*29e0*/  ISETP.EQ.AND P6, PT, R19, 0xc, PT ;  /* 0x0000000c1300780c */ /* 0x000fd20003fc2270 */
[----:B------:R-:W-:Y:S02]  /*29f0*/  @P0 IMAD.MOV.U32 R19, RZ, RZ, R0 ;  /* 0x000000ffff130224 */ /* 0x000fe400078e0000 */
[----:B------:R-:W-:Y:S02]  /*2a00*/  @P5 MOV R19, R14 ;  /* 0x0000000e00135202 */ /* 0x000fe40000000f00 */
[----:B------:R-:W-:-:S04]  /*2a10*/  @P6 IMAD.MOV.U32 R19, RZ, RZ, R13 ;  /* 0x000000ffff136224 */ /* 0x000fc800078e000d */
[----:B--2---:R-:W-:-:S04]  /*2a20*/  FADD R18, R18, R19 ;  /* 0x0000001312127221 */ /* 0x004fc80000000000 */
[--C-:B------:R-:W-:Y:S01]  /*2a30*/  @P0 IMAD.MOV.U32 R0, RZ, RZ, R18.reuse ;  /* 0x000000ffff000224 */ /* 0x100fe200078e0012 */
[----:B------:R-:W-:Y:S01]  /*2a40*/  @P5 MOV R14, R18 ;  /* 0x00000012000e5202 */ /* 0x000fe20000000f00 */
[----:B------:R-:W-:-:S07]  /*2a50*/  @P6 IMAD.MOV.U32 R13, RZ, RZ, R18 ;  /* 0x000000ffff0d6224 */ /* 0x000fce00078e0012 */
.L_x_69:
[----:B------:R-:W-:Y:S05]  /*2a60*/  BSYNC.RECONVERGENT B1 ;  /* 0x0000000000017941 */ /* 0x000fea0003800200 */
.L_x_68:
[----:B------:R-:W-:Y:S01]  /*2a70*/  BSSY.RECONVERGENT B1, `(.L_x_70) ;  /* 0x0000010000017945 */ /* 0x000fe20003800200 */
[----:B------:R-:W-:-:S03]  /*2a80*/  ISETP.GT.AND P0, PT, R17, -0x1, PT ;  /* 0xffffffff1100780c */ /* 0x000fc60003f04270 */
[----:B------:R-:W-:Y:S10]  /*2a90*/  @P1 BRA `(.L_x_71) ;  /* 0x0000000000341947 */ /* 0x000ff40003800000 */
[----:B------:R-:W5:Y:S04]  /*2aa0*/  LDS R17, [R10+0x5c] ;  /* 0x00005c000a117984 */ /* 0x000f680000000800 */
[----:B------:R-:W0:Y:S01]  /*2ab0*/  LDS R18, [R12+0x84] ;  /* 0x000084000c127984 */ /* 0x000e220000000800 */
        /* <DEDUP_REMOVED lines=11> */
.L_x_71:
[----:B------:R-:W-:Y:S05]  /*2b70*/  BSYNC.RECONVERGENT B1 ;  /* 0x0000000000017941 */ /* 0x000fea0003800200 */
.L_x_70:
[----:B------:R-:W-:Y:S01]  /*2b80*/  BSSY.RECONVERGENT B1, `(.L_x_72) ;  /* 0x0000010000017945 */ /* 0x000fe20003800200 */
[----:B------:R-:W-:-:S03]  /*2b90*/  ISETP.GE.AND P1, PT, R25, 0x1, PT ;  /* 0x000000011900780c */ /* 0x000fc60003f26270 */
[----:B------:R-:W-:Y:S10]  /*2ba0*/  @!P4 BRA `(.L_x_73) ;  /* 0x000000000034c947 */ /* 0x000ff40003800000 */
[----:B------:R-:W5:Y:S04]  /*2bb0*/  LDS R18, [R10+0x74] ;  /* 0x000074000a127984 */ /* 0x000f680000000800 */
[----:B------:R-:W0:Y:S01]  /*2bc0*/  LDS R17, [R12+0x90] ;  /* 0x000090000c117984 */ /* 0x000e220000000800 */
        /* <DEDUP_REMOVED lines=11> */
.L_x_73:
[----:B------:R-:W-:Y:S05]  /*2c80*/  BSYNC.RECONVERGENT B1 ;  /* 0x0000000000017941 */ /* 0x000fea0003800200 */
.L_x_72:
        /* <DEDUP_REMOVED lines=16> */
.L_x_75:
[----:B------:R-:W-:Y:S05]  /*2d90*/  BSYNC.RECONVERGENT B1 ;  /* 0x0000000000017941 */ /* 0x000fea0003800200 */
.L_x_74:
[----:B------:R-:W-:Y:S01]  /*2da0*/  BSSY.RECONVERGENT B1, `(.L_x_76) ;  /* 0x0000010000017945 */ /* 0x000fe20003800200 */
[----:B------:R-:W-:-:S03]  /*2db0*/  ISETP.GE.AND P3, PT, R8, 0x1, PT ;  /* 0x000000010800780c */ /* 0x000fc60003f66270 */
[----:B------:R-:W-:Y:S10]  /*2dc0*/  @!P2 BRA `(.L_x_77) ;  /* 0x000000000034a947 */ /* 0x000ff40003800000 */
        /* <DEDUP_REMOVED lines=13> */
.L_x_77:
[----:B------:R-:W-:Y:S05]  /*2ea0*/  BSYNC.RECONVERGENT B1 ;  /* 0x0000000000017941 */ /* 0x000fea0003800200 */
.L_x_76:
[----:B------:R-:W-:Y:S01]  /*2eb0*/  BSSY.RECONVERGENT B1, `(.L_x_78) ;  /* 0x0000010000017945 */ /* 0x000fe20003800200 */
[----:B------:R-:W-:-:S03]  /*2ec0*/  ISETP.GT.AND P2, PT, R8, -0x1, PT ;  /* 0xffffffff0800780c */ /* 0x000fc60003f44270 */
[----:B------:R-:W-:Y:S10]  /*2ed0*/  @P0 BRA `(.L_x_79) ;  /* 0x0000000000340947 */ /* 0x000ff40003800000 */
        /* <DEDUP_REMOVED lines=9> */
[----:B0-----:R-:W-:-:S04]  /*2f70*/  FADD R8, -R17, R8 ;  /* 0x0000000811087221 */ /* 0x001fc80000000100 */
[--C-:B------:R-:W-:Y:S01]  /*2f80*/  @P0 IMAD.MOV.U32 R0, RZ, RZ, R8.reuse ;  /* 0x000000ffff000224 */ /* 0x100fe200078e0008 */
[----:B------:R-:W-:Y:S01]  /*2f90*/  @P6 MOV R13, R8 ;  /* 0x00000008000d6202 */ /* 0x000fe20000000f00 */
[----:B------:R-:W-:-:S07]  /*2fa0*/  @P5 IMAD.MOV.U32 R14, RZ, RZ, R8 ;  /* 0x000000ffff0e5224 */ /* 0x000fce00078e0008 */
.L_x_79:
[----:B------:R-:W-:Y:S05]  /*2fb0*/  BSYNC.RECONVERGENT B1 ;  /* 0x0000000000017941 */ /* 0x000fea0003800200 */
.L_x_78:
        /* <DEDUP_REMOVED lines=16> */
.L_x_81:
[----:B------:R-:W-:Y:S05]  /*30c0*/  BSYNC.RECONVERGENT B1 ;  /* 0x0000000000017941 */ /* 0x000fea0003800200 */
.L_x_80:
        /* <DEDUP_REMOVED lines=16> */
.L_x_83:
[----:B------:R-:W-:Y:S05]  /*31d0*/  BSYNC.RECONVERGENT B1 ;  /* 0x0000000000017941 */ /* 0x000fea0003800200 */
.L_x_82:
[----:B------:R-:W-:Y:S01]  /*31e0*/  BSSY.RECONVERGENT B1, `(.L_x_84) ;  /* 0x0000010000017945 */ /* 0x000fe20003800200 */
[----:B--2---:R-:W-:-:S03]  /*31f0*/  ISETP.GE.AND P4, PT, R22, 0x1, PT ;  /* 0x000000011600780c */ /* 0x004fc60003f86270 */
[----:B------:R-:W-:Y:S10]  /*3200*/  @!P3 BRA `(.L_x_85) ;  /* 0x000000000034b947 */ /* 0x000ff40003800000 */
[----:B------:R-:W2:Y:S04]  /*3210*/  LDS R15, [R10+0xbc] ;  /* 0x0000bc000a0f7984 */ /* 0x000ea80000000800 */
[----:B------:R-:W5:Y:S01]  /*3220*/  LDS R8, [R12+0x108] ;  /* 0x000108000c087984 */ /* 0x000f620000000800 */
[----:B--2---:R-:W-:-:S04]  /*3230*/  SHF.L.U32 R15, R15, 0x2, RZ ;  /* 0x000000020f0f7819 */ /* 0x004fc800000006ff */
        /* <DEDUP_REMOVED lines=10> */
.L_x_85:
[----:B------:R-:W-:Y:S05]  /*32e0*/  BSYNC.RECONVERGENT B1 ;  /* 0x0000000000017941 */ /* 0x000fea0003800200 */
.L_x_84:
[----:B------:R-:W-:Y:S01]  /*32f0*/  BSSY.RECONVERGENT B1, `(.L_x_86) ;  /* 0x0000010000017945 */ /* 0x000fe20003800200 */
[----:B------:R-:W-:-:S03]  /*3300*/  ISETP.GT.AND P3, PT, R22, -0x1, PT ;  /* 0xffffffff1600780c */ /* 0x000fc60003f64270 */
[----:B------:R-:W-:Y:S10]  /*3310*/  @P2 BRA `(.L_x_87) ;  /* 0x0000000000342947 */ /* 0x000ff40003800000 */
[----:B------:R-:W2:Y:S04]  /*3320*/  LDS R8, [R10+0xbc] ;  /* 0x0000bc000a087984 */ /* 0x000ea80000000800 */
[----:B------:R-:W5:Y:S01]  /*3330*/  LDS R15, [R12+0x108] ;  /* 0x000108000c0f7984 */ /* 0x000f620000000800 */
[----:B--2---:R-:W-:-:S05]  /*3340*/  IMAD.SHL.U32 R8, R8, 0x4, RZ ;  /* 0x0000000408087824 */ /* 0x004fca00078e00ff */
        /* <DEDUP_REMOVED lines=10> */
.L_x_87:
[----:B------:R-:W-:Y:S05]  /*33f0*/  BSYNC.RECONVERGENT B1 ;  /* 0x0000000000017941 */ /* 0x000fea0003800200 */
.L_x_86:
[----:B------:R-:W-:Y:S01]  /*3400*/  BSSY.RECONVERGENT B1, `(.L_x_88) ;  /* 0x0000010000017945 */ /* 0x000fe20003800200 */
[----:B-1----:R-:W-:-:S03]  /*3410*/  ISETP.GE.AND P2, PT, R16, 0x1, PT ;  /* 0x000000011000780c */ /* 0x002fc60003f46270 */
[----:B------:R-:W-:Y:S10]  /*3420*/  @!P0 BRA `(.L_x_89) ;  /* 0x0000000000348947 */ /* 0x000ff40003800000 */
[----:B------:R-:W1:Y:S04]  /*3430*/  LDS R15, [R10+0xd4] ;  /* 0x0000d4000a0f7984 */ /* 0x000e680000000800 */
[----:B------:R-:W2:Y:S01]  /*3440*/  LDS R8, [R12+0x114] ;  /* 0x000114000c087984 */ /* 0x000ea20000000800 */
[----:B-1----:R-:W-:-:S05]  /*3450*/  IMAD.SHL.U32 R15, R15, 0x4, RZ ;  /* 0x000000040f0f7824 */ /* 0x002fca00078e00ff */
[C---:B------:R-:W-:Y:S02]  /*3460*/  ISETP.EQ.AND P0, PT, R15.reuse, 0x4, PT ;  /* 0x000000040f00780c */ /* 0x040fe40003f02270 */
[C---:B------:R-:W-:Y:S02]  /*3470*/  ISETP.EQ.AND P5, PT, R15.reuse, 0x8, PT ;  /* 0x000000080f00780c */ /* 0x040fe40003fa2270 */
[----:B------:R-:W-:-:S09]  /*3480*/  ISETP.EQ.AND P6, PT, R15, 0xc, PT ;  /* 0x0000000c0f00780c */ /* 0x000fd20003fc2270 */
[----:B------:R-:W-:Y:S02]  /*3490*/  @P0 MOV R15, R0 ;  /* 0x00000000000f0202 */ /* 0x000fe40000000f00 */
[----:B------:R-:W-:Y:S02]  /*34a0*/  @P5 IMAD.MOV.U32 R15, RZ, RZ, R14 ;  /* 0x000000ffff0f5224 */ /* 0x000fe400078e000e */
[----:B------:R-:W-:-:S04]  /*34b0*/  @P6 IMAD.MOV.U32 R15, RZ, RZ, R13 ;  /* 0x000000ffff0f6224 */ /* 0x000fc800078e000d */
[----:B--2---:R-:W-:-:S04]  /*34c0*/  FADD R8, R8, R15 ;  /* 0x0000000f08087221 */ /* 0x004fc80000000000 */
[--C-:B------:R-:W-:Y:S01]  /*34d0*/  @P5 IMAD.MOV.U32 R14, RZ, RZ, R8.reuse ;  /* 0x000000ffff0e5224 */ /* 0x100fe200078e0008 */
[----:B------:R-:W-:Y:S01]  /*34e0*/  @P0 MOV R0, R8 ;  /* 0x0000000800000202 */ /* 0x000fe20000000f00 */
[----:B------:R-:W-:-:S07]  /*34f0*/  @P6 IMAD.MOV.U32 R13, RZ, RZ, R8 ;  /* 0x000000ffff0d6224 */ /* 0x000fce00078e0008 */
.L_x_89:
[----:B------:R-:W-:Y:S05]  /*3500*/  BSYNC.RECONVERGENT B1 ;  /* 0x0000000000017941 */ /* 0x000fea0003800200 */
.L_x_88:
[----:B------:R-:W-:Y:S01]  /*3510*/  BSSY.RECONVERGENT B1, `(.L_x_90) ;  /* 0x0000010000017945 */ /* 0x000fe20003800200 */
[----:B------:R-:W-:-:S03]  /*3520*/  ISETP.GT.AND P5, PT, R16, -0x1, PT ;  /* 0xffffffff1000780c */ /* 0x000fc60003fa4270 */
[----:B------:R-:W-:Y:S10]  /*3530*/  @P1 BRA `(.L_x_91) ;  /* 0x0000000000341947 */ /* 0x000ff40003800000 */
[----:B------:R-:W1:Y:S04]  /*3540*/  LDS R8, [R10+0xd4] ;  /* 0x0000d4000a087984 */ /* 0x000e680000000800 */
[----:B------:R-:W2:Y:S01]  /*3550*/  LDS R15, [R12+0x114] ;  /* 0x000114000c0f7984 */ /* 0x000ea20000000800 */
[----:B-1----:R-:W-:-:S04]  /*3560*/  SHF.L.U32 R8, R8, 0x2, RZ ;  /* 0x0000000208087819 */ /* 0x002fc800000006ff */
        /* <DEDUP_REMOVED lines=10> */
.L_x_91:
[----:B------:R-:W-:Y:S05]  /*3610*/  BSYNC.RECONVERGENT B1 ;  /* 0x0000000000017941 */ /* 0x000fea0003800200 */
.L_x_90:
[----:B------:R-:W-:Y:S01]  /*3620*/  BSSY.RECONVERGENT B1, `(.L_x_92) ;  /* 0x0000010000017945 */ /* 0x000fe20003800200 */
[----:B------:R-:W-:-:S03]  /*3630*/  IADD3 R24, P6, PT, R24, -0x1, RZ ;  /* 0xffffffff18187810 */ /* 0x000fc60007fde0ff */
[----:B------:R-:W-:Y:S10]  /*3640*/  @!P4 BRA `(.L_x_93) ;  /* 0x000000000034c947 */ /* 0x000ff40003800000 */
[----:B------:R-:W1:Y:S04]  /*3650*/  LDS R15, [R10+0xec] ;  /* 0x0000ec000a0f7984 */ /* 0x000e680000000800 */
[----:B------:R-:W2:Y:S01]  /*3660*/  LDS R8, [R12+0x120] ;  /* 0x000120000c087984 */ /* 0x000ea20000000800 */
[----:B-1----:R-:W-:-:S05]  /*3670*/  IMAD.SHL.U32 R15, R15, 0x4, RZ ;  /* 0x000000040f0f7824 */ /* 0x002fca00078e00ff */
        /* <DEDUP_REMOVED lines=10> */
.L_x_93:
[----:B------:R-:W-:Y:S05]  /*3720*/  BSYNC.RECONVERGENT B1 ;  /* 0x0000000000017941 */ /* 0x000fea0003800200 */
.L_x_92:
[----:B------:R-:W-:Y:S01]  /*3730*/  BSSY.RECONVERGENT B1, `(.L_x_94) ;  /* 0x0000012000017945 */ /* 0x000fe20003800200 */
[----:B------:R-:W-:Y:S02]  /*3740*/  ISETP.NE.U32.AND P0, PT, R24, RZ, PT ;  /* 0x000000ff1800720c */ /* 0x000fe40003f05070 */
[----:B0-----:R-:W-:Y:S02]  /*3750*/  ISETP.GE.AND P1, PT, R20, 0x1, PT ;  /* 0x000000011400780c */ /* 0x001fe40003f26270 */
[----:B------:R-:W-:Y:S01]  /*3760*/  IADD3.X R23, PT, PT, R23, -0x1, RZ, P6, !PT ;  /* 0xffffffff17177810 */ /* 0x000fe200037fe4ff */
[----:B------:R-:W-:Y:S10]  /*3770*/  @P3 BRA `(.L_x_95) ;  /* 0x0000000000343947 */ /* 0x000ff40003800000 */
[----:B------:R-:W0:Y:S04]  /*3780*/  LDS R8, [R10+0xec] ;  /* 0x0000ec000a087984 */ /* 0x000e280000000800 */
[----:B------:R-:W1:Y:S01]  /*3790*/  LDS R15, [R12+0x120] ;  /* 0x000120000c0f7984 */ /* 0x000e620000000800 */
[----:B0-----:R-:W-:-:S05]  /*37a0*/  IMAD.SHL.U32 R8, R8, 0x4, RZ ;  /* 0x0000000408087824 */ /* 0x001fca00078e00ff */
        /* <DEDUP_REMOVED lines=10> */
.L_x_95:
[----:B------:R-:W-:Y:S05]  /*3850*/  BSYNC.RECONVERGENT B1 ;  /* 0x0000000000017941 */ /* 0x000fea0003800200 */
.L_x_94:
[----:B------:R-:W-:Y:S01]  /*3860*/  BSSY.RECONVERGENT B1, `(.L_x_96) ;  /* 0x0000011000017945 */ /* 0x000fe20003800200 */
[----:B------:R-:W-:Y:S02]  /*3870*/  ISETP.GT.AND P3, PT, R20, -0x1, PT ;  /* 0xffffffff1400780c */ /* 0x000fe40003f64270 */
[----:B------:R-:W-:Y:S01]  /*3880*/  ISETP.NE.AND.EX P0, PT, R23, RZ, PT, P0 ;  /* 0x000000ff1700720c */ /* 0x000fe20003f05300 */
[----:B------:R-:W-:-:S12]  /*3890*/  @!P2 BRA `(.L_x_97) ;  /* 0x000000000034a947 */ /* 0x000fd80003800000 */
[----:B------:R-:W0:Y:S04]  /*38a0*/  LDS R15, [R10+0x104] ;  /* 0x000104000a0f7984 */ /* 0x000e280000000800 */
[----:B------:R-:W1:Y:S01]  /*38b0*/  LDS R8, [R12+0x12c] ;  /* 0x00012c000c087984 */ /* 0x000e620000000800 */
[----:B0-----:R-:W-:-:S04]  /*38c0*/  SHF.L.U32 R15, R15, 0x2, RZ ;  /* 0x000000020f0f7819 */ /* 0x001fc800000006ff */
[C---:B------:R-:W-:Y:S02]  /*38d0*/  ISETP.EQ.AND P2, PT, R15.reuse, 0x4, PT ;  /* 0x000000040f00780c */ /* 0x040fe40003f42270 */
[C---:B------:R-:W-:Y:S02]  /*38e0*/  ISETP.EQ.AND P4, PT, R15.reuse, 0x8, PT ;  /* 0x000000080f00780c */ /* 0x040fe40003f82270 */
[----:B------:R-:W-:-:S09]  /*38f0*/  ISETP.EQ.AND P6, PT, R15, 0xc, PT ;  /* 0x0000000c0f00780c */ /* 0x000fd20003fc2270 */
[----:B------:R-:W-:Y:S02]  /*3900*/  @P2 IMAD.MOV.U32 R15, RZ, RZ, R0 ;  /* 0x000000ffff0f2224 */ /* 0x000fe400078e0000 */
[----:B------:R-:W-:Y:S02]  /*3910*/  @P4 IMAD.MOV.U32 R15, RZ, RZ, R14 ;  /* 0x000000ffff0f4224 */ /* 0x000fe400078e000e */
[----:B------:R-:W-:-:S05]  /*3920*/  @P6 MOV R15, R13 ;  /* 0x0000000d000f6202 */ /* 0x000fca0000000f00 */
[----:B-1----:R-:W-:-:S04]  /*3930*/  FADD R8, R8, R15 ;  /* 0x0000000f08087221 */ /* 0x002fc80000000000 */
[--C-:B------:R-:W-:Y:S01]  /*3940*/  @P2 IMAD.MOV.U32 R0, RZ, RZ, R8.reuse ;  /* 0x000000ffff002224 */ /* 0x100fe200078e0008 */
[----:B------:R-:W-:Y:S01]  /*3950*/  @P6 MOV R13, R8 ;  /* 0x00000008000d6202 */ /* 0x000fe20000000f00 */
[----:B------:R-:W-:-:S07]  /*3960*/  @P4 IMAD.MOV.U32 R14, RZ, RZ, R8 ;  /* 0x000000ffff0e4224 */ /* 0x000fce00078e0008 */
.L_x_97:
[----:B------:R-:W-:Y:S05]  /*3970*/  BSYNC.RECONVERGENT B1 ;  /* 0x0000000000017941 */ /* 0x000fea0003800200 */
.L_x_96:
[----:B------:R-:W-:Y:S04]  /*3980*/  BSSY.RECONVERGENT B1, `(.L_x_98) ;  /* 0x000000f000017945 */ /* 0x000fe80003800200 */
[----:B------:R-:W-:Y:S05]  /*3990*/  @P5 BRA `(.L_x_99) ;  /* 0x0000000000345947 */ /* 0x000fea0003800000 */
[----:B------:R-:W0:Y:S04]  /*39a0*/  LDS R8, [R10+0x104] ;  /* 0x000104000a087984 */ /* 0x000e280000000800 */
[----:B------:R-:W1:Y:S01]  /*39b0*/  LDS R15, [R12+0x12c] ;  /* 0x00012c000c0f7984 */ /* 0x000e620000000800 */
[----:B0-----:R-:W-:-:S05]  /*39c0*/  IMAD.SHL.U32 R8, R8, 0x4, RZ ;  /* 0x0000000408087824 */ /* 0x001fca00078e00ff */
[C---:B------:R-:W-:Y:S02]  /*39d0*/  ISETP.EQ.AND P2, PT, R8.reuse, 0x4, PT ;  /* 0x000000040800780c */ /* 0x040fe40003f42270 */
[C---:B------:R-:W-:Y:S02]  /*39e0*/  ISETP.EQ.AND P4, PT, R8.reuse, 0x8, PT ;  /* 0x000000080800780c */ /* 0x040fe40003f82270 */
[----:B------:R-:W-:-:S09]  /*39f0*/  ISETP.EQ.AND P5, PT, R8, 0xc, PT ;  /* 0x0000000c0800780c */ /* 0x000fd20003fa2270 */
[----:B------:R-:W-:Y:S02]  /*3a00*/  @P2 IMAD.MOV.U32 R8, RZ, RZ, R0 ;  /* 0x000000ffff082224 */ /* 0x000fe400078e0000 */
[----:B------:R-:W-:Y:S02]  /*3a10*/  @P4 MOV R8, R14 ;  /* 0x0000000e00084202 */ /* 0x000fe40000000f00 */
[----:B------:R-:W-:-:S04]  /*3a20*/  @P5 IMAD.MOV.U32 R8, RZ, RZ, R13 ;  /* 0x000000ffff085224 */ /* 0x000fc800078e000d */
[----:B-1----:R-:W-:-:S04]  /*3a30*/  FADD R8, -R15, R8 ;  /* 0x000000080f087221 */ /* 0x002fc80000000100 */
[--C-:B------:R-:W-:Y:S01]  /*3a40*/  @P2 IMAD.MOV.U32 R0, RZ, RZ, R8.reuse ;  /* 0x000000ffff002224 */ /* 0x100fe200078e0008 */
[----:B------:R-:W-:Y:S01]  /*3a50*/  @P4 MOV R14, R8 ;  /* 0x00000008000e4202 */ /* 0x000fe20000000f00 */
[----:B------:R-:W-:-:S07]  /*3a60*/  @P5 IMAD.MOV.U32 R13, RZ, RZ, R8 ;  /* 0x000000ffff0d5224 */ /* 0x000fce00078e0008 */
.L_x_99:
[----:B------:R-:W-:Y:S05]  /*3a70*/  BSYNC.RECONVERGENT B1 ;  /* 0x0000000000017941 */ /* 0x000fea0003800200 */
.L_x_98:
[----:B------:R-:W-:Y:S04]  /*3a80*/  BSSY.RECONVERGENT B1, `(.L_x_100) ;  /* 0x000000f000017945 */ /* 0x000fe80003800200 */
[----:B------:R-:W-:Y:S05]  /*3a90*/  @!P1 BRA `(.L_x_101) ;  /* 0x0000000000349947 */ /* 0x000fea0003800000 */
        /* <DEDUP_REMOVED lines=9> */
[----:B-1----:R-:W-:-:S04]  /*3b30*/  FADD R8, R8, R15 ;  /* 0x0000000f08087221 */ /* 0x002fc80000000000 */
[--C-:B------:R-:W-:Y:S01]  /*3b40*/  @P2 IMAD.MOV.U32 R14, RZ, RZ, R8.reuse ;  /* 0x000000ffff0e2224 */ /* 0x100fe200078e0008 */
[----:B------:R-:W-:Y:S01]  /*3b50*/  @P1 MOV R0, R8 ;  /* 0x0000000800001202 */ /* 0x000fe20000000f00 */
[----:B------:R-:W-:-:S07]  /*3b60*/  @P4 IMAD.MOV.U32 R13, RZ, RZ, R8 ;  /* 0x000000ffff0d4224 */ /* 0x000fce00078e0008 */
.L_x_101:
[----:B------:R-:W-:Y:S05]  /*3b70*/  BSYNC.RECONVERGENT B1 ;  /* 0x0000000000017941 */ /* 0x000fea0003800200 */
.L_x_100:
[----:B------:R-:W-:Y:S04]  /*3b80*/  BSSY.RECONVERGENT B1, `(.L_x_102) ;  /* 0x000000f000017945 */ /* 0x000fe80003800200 */
[----:B------:R-:W-:Y:S05]  /*3b90*/  @P3 BRA `(.L_x_103) ;  /* 0x0000000000343947 */ /* 0x000fea0003800000 */
        /* <DEDUP_REMOVED lines=13> */
.L_x_103:
[----:B------:R-:W-:Y:S05]  /*3c70*/  BSYNC.RECONVERGENT B1 ;  /* 0x0000000000017941 */ /* 0x000fea0003800200 */
.L_x_102:
[----:B------:R-:W-:Y:S02]  /*3c80*/  VIADD R12, R12, 0x4 ;  /* 0x000000040c0c7836 */ /* 0x000fe40000000000 */
[----:B---34-:R-:W-:Y:S01]  /*3c90*/  VIADD R10, R10, 0x8 ;  /* 0x000000080a0a7836 */ /* 0x018fe20000000000 */
[----:B------:R-:W-:Y:S06]  /*3ca0*/  @P0 BRA `(.L_x_104) ;  /* 0xffffffc800380947 */ /* 0x000fec000383ffff */
.L_x_3:
[----:B------:R-:W-:Y:S05]  /*3cb0*/  BSYNC.RECONVERGENT B0 ;  /* 0x0000000000007941 */ /* 0x000fea0003800200 */
.L_x_2:
[----:B------:R-:W-:Y:S01]  /*3cc0*/  BAR.SYNC.DEFER_BLOCKING 0x0 ;  /* 0x0000000000007b1d */ /* 0x000fe20000010000 */
[----:B------:R-:W-:-:S04]  /*3cd0*/  ISETP.GT.U32.AND P0, PT, R6, 0x7, PT ;  /* 0x000000070600780c */ /* 0x000fc80003f04070 */
[----:B------:R-:W-:-:S04]  /*3ce0*/  ISETP.GT.U32.OR P0, PT, R21, 0x3b, P0 ;  /* 0x0000003b1500780c */ /* 0x000fc80000704470 */
[----:B------:R-:W-:-:S13]  /*3cf0*/  ISETP.GT.U32.OR P0, PT, R7, 0x7, P0 ;  /* 0x000000070700780c */ /* 0x000fda0000704470 */
[----:B------:R-:W-:Y:S05]  /*3d00*/  @P0 EXIT ;  /* 0x000000000000094d */ /* 0x000fea0003800000 */
[----:B------:R-:W0:Y:S01]  /*3d10*/  LDCU.64 UR4, c[0x0][0x380] ;  /* 0x00007000ff0477ac */ /* 0x000e220008000a00 */
[----:B------:R-:W-:Y:S01]  /*3d20*/  IADD3 R3, P0, PT, R11, R2, RZ ;  /* 0x000000020b037210 */ /* 0x000fe20007f1e0ff */
[----:B------:R-:W-:-:S03]  /*3d30*/  IMAD.WIDE.U32 R4, R9, 0x3c, R4 ;  /* 0x0000003c09047825 */ /* 0x000fc600078e0004 */
[----:B------:R-:W-:Y:S01]  /*3d40*/  IADD3.X R2, PT, PT, RZ, RZ, RZ, P0, !PT ;  /* 0x000000ffff027210 */ /* 0x000fe200007fe4ff */
[----:B------:R-:W-:-:S04]  /*3d50*/  IMAD.WIDE.U32 R4, R3, 0xe10, R4 ;  /* 0x00000e1003047825 */ /* 0x000fc800078e0004 */
[----:B------:R-:W-:Y:S01]  /*3d60*/  FFMA R3, R0, 2, RZ ;  /* 0x4000000000037823 */ /* 0x000fe200000000ff */
[----:B------:R-:W-:-:S03]  /*3d70*/  IMAD R7, R2, 0xe10, RZ ;  /* 0x00000e1002077824 */ /* 0x000fc600078e02ff */
[----:B------:R-:W-:Y:S01]  /*3d80*/  FFMA R14, R14, 4, R3 ;  /* 0x408000000e0e7823 */ /* 0x000fe20000000003 */
[----:B------:R-:W-:-:S03]  /*3d90*/  IMAD.IADD R5, R5, 0x1, R7 ;  /* 0x0000000105057824 */ /* 0x000fc600078e0207 */
[----:B------:R-:W-:Y:S01]  /*3da0*/  FFMA R13, R13, 8, R14 ;  /* 0x410000000d0d7823 */ /* 0x000fe2000000000e */
[----:B0-----:R-:W-:-:S04]  /*3db0*/  LEA R2, P0, R4, UR4, 0x2 ;  /* 0x0000000404027c11 */ /* 0x001fc8000f8010ff */
[----:B------:R-:W-:-:S05]  /*3dc0*/  LEA.HI.X R3, R4, UR5, R5, 0x2, P0 ;  /* 0x0000000504037c11 */ /* 0x000fca00080f1405 */
[----:B------:R-:W-:Y:S01]  /*3dd0*/  STG.E desc[UR6][R2.64], R13 ;  /* 0x0000000d02007986 */ /* 0x000fe2000c101906 */
[----:B------:R-:W-:Y:S05]  /*3de0*/  EXIT ;  /* 0x000000000000794d */ /* 0x000fea0003800000 */
.L_x_105:
[----:B------:R-:W-:-:S00]  /*3df0*/  BRA `(.L_x_105) ;  /* 0xfffffffc00fc7947 */ /* 0x000fc0000383ffff */
[----:B------:R-:W-:-:S00]  /*3e00*/  NOP ;  /* 0x0000000000007918 */ /* 0x000fc00000000000 */
[----:B------:R-:W-:-:S00]  /*3e10*/  NOP ;  /* 0x0000000000007918 */ /* 0x000fc00000000000 */
[----:B------:R-:W-:-:S00]  /*3e20*/  NOP ;  /* 0x0000000000007918 */ /* 0x000fc00000000000 */
[----:B------:R-:W-:-:S00]  /*3e30*/  NOP ;  /* 0x0000000000007918 */ /* 0x000fc00000000000 */
[----:B------:R-:W-:-:S00]  /*3e40*/  NOP ;  /* 0x0000000000007918 */ /* 0x000fc00000000000 */
[----:B------:R-:W-:-:S00]  /*3e50*/  NOP ;  /* 0x0000000000007918 */ /* 0x000fc00000000000 */
[----:B------:R-:W-:-:S00]  /*3e60*/  NOP ;  /* 0x0000000000007918 */ /* 0x000fc00000000000 */
[----:B------:R-:W-:-:S00]  /*3e70*/  NOP ;  /* 0x0000000000007918 */ /* 0x000fc00000000000 */
.L_x_106:


//--------------------- .nv.shared._Z12cudaConvolvePfPiPh --------------------------
	.section	.nv.shared._Z12cudaConvolvePfPiPh,"aw",@nobits
	.sectionflags	@""
	.align	4
.nv.shared._Z12cudaConvolvePfPiPh:
	.zero		4552


//--------------------- .nv.shared.reserved.0     --------------------------
	.section	.nv.shared.reserved.0,"aw",@nobits
	.weak		__nv_reservedSMEM_offset_0_alias
	.size		__nv_reservedSMEM_offset_0_alias, 0, 64
	.other		__nv_reservedSMEM_offset_0_alias,@"STO_CUDA_RESERVED_SHARED STV_DEFAULT"
__nv_reservedSMEM_offset_0_alias:
	.zero		0
	.zero		64


//--------------------- .nv.constant0._Z12cudaConvolvePfPiPh --------------------------
	.section	.nv.constant0._Z12cudaConvolvePfPiPh,"a",@progbits
	.sectionflags	@""
	.align	4
.nv.constant0._Z12cudaConvolvePfPiPh:
	.zero		920


//--------------------- SYMBOLS --------------------------

	.type		.nv.reservedSmem.offset0,@object
	.size		.nv.reservedSmem.offset0,0x4
	.type		.nv.reservedSmem.cap,@object
	.size		.nv.reservedSmem.cap,0x4
